	.target	sm_100a

	.elftype	@"ET_EXEC"


//--------------------- .note.nv.tkinfo           --------------------------
	.section	.note.nv.tkinfo,"",@"SHT_NOTE"
	.sectionflags	@"SHF_NOTE_NV_TKINFO"
	.tkinfo
        /*0018*/ 	.word	0x00000081
        /*0030*/ 	.string	""
        /*0030*/ 	.string	"ptxas-blackwell"
        /*0030*/ 	.string	"Cuda compilation tools, release 12.9, V12.9.86"
        /*0030*/ 	.string	"Build cuda_12.9.r12.9/compiler.36037853_0"
        /*0030*/ 	.string	"-v  -suppress-debug-info  -lineinfo  -arch sm_100a "



//--------------------- .note.nv.cuver            --------------------------
	.section	.note.nv.cuver,"",@"SHT_NOTE"
	.sectionflags	@"SHF_NOTE_NV_CUVER"
        /*0018*/ 	.short	0x0001
        /*001a*/ 	.short	0x0064
        /*001c*/ 	.short	0x0001
        /*001e*/ 	.short	0x0000
        /*0020*/ 	.short	0x0001
        /*0022*/ 	.short	0x0000


//--------------------- .nv.info                  --------------------------
	.section	.nv.info,"",@"SHT_CUDA_INFO"
	.align	4


	//----- nvinfo : EIATTR_REGCOUNT
	.align		4
        /*0000*/ 	.byte	0x04, 0x2f
        /*0002*/ 	.short	(.L_4 - .L_3)
	.align		4
.L_3:
        /*0004*/ 	.word	index@(gluon_tcgen05)
        /*0008*/ 	.word	0x00000047


	//----- nvinfo : EIATTR_FRAME_SIZE
	.align		4
.L_4:
        /*000c*/ 	.byte	0x04, 0x11
        /*000e*/ 	.short	(.L_6 - .L_5)
	.align		4
.L_5:
        /*0010*/ 	.word	index@($__internal_2_$__cuda_sm10x_tcgen05_guardrail_trap_unallocated_columns_being_dealloced)
        /*0014*/ 	.word	0x00000000


	//----- nvinfo : EIATTR_FRAME_SIZE
	.align		4
.L_6:
        /*0018*/ 	.byte	0x04, 0x11
        /*001a*/ 	.short	(.L_8 - .L_7)
	.align		4
.L_7:
        /*001c*/ 	.word	index@($__internal_1_$__cuda_sm10x_tcgen05_guardrail_trap_phase_invalid_during_alloc)
        /*0020*/ 	.word	0x00000000


	//----- nvinfo : EIATTR_FRAME_SIZE
	.align		4
.L_8:
        /*0024*/ 	.byte	0x04, 0x11
        /*0026*/ 	.short	(.L_10 - .L_9)
	.align		4
.L_9:
        /*0028*/ 	.word	index@($__internal_0_$__cuda_sm10x_tcgen05_guardrail_trap_col_being_dealloced_not_returned_by_alloc)
        /*002c*/ 	.word	0x00000000


	//----- nvinfo : EIATTR_FRAME_SIZE
	.align		4
.L_10:
        /*0030*/ 	.byte	0x04, 0x11
        /*0032*/ 	.short	(.L_12 - .L_11)
	.align		4
.L_11:
        /*0034*/ 	.word	index@(gluon_tcgen05)
        /*0038*/ 	.word	0x00000000


	//----- nvinfo : EIATTR_MIN_STACK_SIZE
	.align		4
.L_12:
        /*003c*/ 	.byte	0x04, 0x12
        /*003e*/ 	.short	(.L_14 - .L_13)
	.align		4
.L_13:
        /*0040*/ 	.word	index@(gluon_tcgen05)
        /*0044*/ 	.word	0x00000000
.L_14:


//--------------------- .nv.info.gluon_tcgen05    --------------------------
	.section	.nv.info.gluon_tcgen05,"",@"SHT_CUDA_INFO"
	.sectionflags	@""
	.align	4


	//----- nvinfo : EIATTR_CUDA_API_VERSION
	.align		4
        /*0000*/ 	.byte	0x04, 0x37
        /*0002*/ 	.short	(.L_16 - .L_15)
.L_15:
        /*0004*/ 	.word	0x00000081


	//----- nvinfo : EIATTR_KPARAM_INFO
	.align		4
.L_16:
        /*0008*/ 	.byte	0x04, 0x17
        /*000a*/ 	.short	(.L_18 - .L_17)
.L_17:
        /*000c*/ 	.word	0x00000000
        /*0010*/ 	.short	0x000a
        /*0012*/ 	.short	0x0048
        /*0014*/ 	.byte	0x00, 0xf4, 0x21, 0x00


	//----- nvinfo : EIATTR_KPARAM_INFO
	.align		4
.L_18:
        /*0018*/ 	.byte	0x04, 0x17
        /*001a*/ 	.short	(.L_20 - .L_19)
.L_19:
        /*001c*/ 	.word	0x00000000
        /*0020*/ 	.short	0x0009
        /*0022*/ 	.short	0x0040
        /*0024*/ 	.byte	0x00, 0xf4, 0x21, 0x00


	//----- nvinfo : EIATTR_KPARAM_INFO
	.align		4
.L_20:
        /*0028*/ 	.byte	0x04, 0x17
        /*002a*/ 	.short	(.L_22 - .L_21)
.L_21:
        /*002c*/ 	.word	0x00000000
        /*0030*/ 	.short	0x0008
        /*0032*/ 	.short	0x0038
        /*0034*/ 	.byte	0x00, 0xf0, 0x21, 0x00


	//----- nvinfo : EIATTR_KPARAM_INFO
	.align		4
.L_22:
        /*0038*/ 	.byte	0x04, 0x17
        /*003a*/ 	.short	(.L_24 - .L_23)
.L_23:
        /*003c*/ 	.word	0x00000000
        /*0040*/ 	.short	0x0007
        /*0042*/ 	.short	0x0030
        /*0044*/ 	.byte	0x00, 0xf0, 0x21, 0x00


	//----- nvinfo : EIATTR_KPARAM_INFO
	.align		4
.L_24:
        /*0048*/ 	.byte	0x04, 0x17
        /*004a*/ 	.short	(.L_26 - .L_25)
.L_25:
        /*004c*/ 	.word	0x00000000
        /*0050*/ 	.short	0x0006
        /*0052*/ 	.short	0x0028
        /*0054*/ 	.byte	0x00, 0xf0, 0x21, 0x00


	//----- nvinfo : EIATTR_KPARAM_INFO
	.align		4
.L_26:
        /*0058*/ 	.byte	0x04, 0x17
        /*005a*/ 	.short	(.L_28 - .L_27)
.L_27:
        /*005c*/ 	.word	0x00000000
        /*0060*/ 	.short	0x0005
        /*0062*/ 	.short	0x0020
        /*0064*/ 	.byte	0x00, 0xf0, 0x11, 0x00


	//----- nvinfo : EIATTR_KPARAM_INFO
	.align		4
.L_28:
        /*0068*/ 	.byte	0x04, 0x17
        /*006a*/ 	.short	(.L_30 - .L_29)
.L_29:
        /*006c*/ 	.word	0x00000000
        /*0070*/ 	.short	0x0004
        /*0072*/ 	.short	0x001c
        /*0074*/ 	.byte	0x00, 0xf0, 0x11, 0x00


	//----- nvinfo : EIATTR_KPARAM_INFO
	.align		4
.L_30:
        /*0078*/ 	.byte	0x04, 0x17
        /*007a*/ 	.short	(.L_32 - .L_31)
.L_31:
        /*007c*/ 	.word	0x00000000
        /*0080*/ 	.short	0x0003
        /*0082*/ 	.short	0x0018
        /*0084*/ 	.byte	0x00, 0xf0, 0x11, 0x00


	//----- nvinfo : EIATTR_KPARAM_INFO
	.align		4
.L_32:
        /*0088*/ 	.byte	0x04, 0x17
        /*008a*/ 	.short	(.L_34 - .L_33)
.L_33:
        /*008c*/ 	.word	0x00000000
        /*0090*/ 	.short	0x0002
        /*0092*/ 	.short	0x0010
        /*0094*/ 	.byte	0x00, 0xf4, 0x21, 0x00


	//----- nvinfo : EIATTR_KPARAM_INFO
	.align		4
.L_34:
        /*0098*/ 	.byte	0x04, 0x17
        /*009a*/ 	.short	(.L_36 - .L_35)
.L_35:
        /*009c*/ 	.word	0x00000000
        /*00a0*/ 	.short	0x0001
        /*00a2*/ 	.short	0x0008
        /*00a4*/ 	.byte	0x00, 0xf4, 0x21, 0x00


	//----- nvinfo : EIATTR_KPARAM_INFO
	.align		4
.L_36:
        /*00a8*/ 	.byte	0x04, 0x17
        /*00aa*/ 	.short	(.L_38 - .L_37)
.L_37:
        /*00ac*/ 	.word	0x00000000
        /*00b0*/ 	.short	0x0000
        /*00b2*/ 	.short	0x0000
        /*00b4*/ 	.byte	0x00, 0xf4, 0x21, 0x00


	//----- nvinfo : EIATTR_AT_ENTRY_FRAGMENTS
	.align		4
.L_38:
        /*00b8*/ 	.byte	0x04, 0x4f
        /*00ba*/ 	.short	(.L_40 - .L_39)


	//   ....[0]....
.L_39:
        /*00bc*/ 	.word	0x00000004


	//----- nvinfo : EIATTR_RESERVED_SMEM_USED
	.align		4
.L_40:
        /*00c0*/ 	.byte	0x01, 0x41
	.zero		2


	//----- nvinfo : EIATTR_SPARSE_MMA_MASK
	.align		4
        /*00c4*/ 	.byte	0x03, 0x50
        /*00c6*/ 	.short	0x0000


	//----- nvinfo : EIATTR_TCGEN05_1CTA_USED
	.align		4
        /*00c8*/ 	.byte	0x01, 0x51
	.zero		2


	//----- nvinfo : EIATTR_MAXREG_COUNT
	.align		4
        /*00cc*/ 	.byte	0x03, 0x1b
        /*00ce*/ 	.short	0x00ff


	//----- nvinfo : EIATTR_NUM_BARRIERS
	.align		4
        /*00d0*/ 	.byte	0x02, 0x4c
        /*00d2*/ 	.byte	0x01
	.zero		1


	//----- nvinfo : EIATTR_INT_WARP_WIDE_INSTR_OFFSETS
	.align		4
        /*00d4*/ 	.byte	0x04, 0x31
        /*00d6*/ 	.short	(.L_42 - .L_41)


	//   ....[0]....
.L_41:
        /*00d8*/ 	.word	0x00001770


	//   ....[1]....
        /*00dc*/ 	.word	0x00001790


	//   ....[2]....
        /*00e0*/ 	.word	0x00001820


	//   ....[3]....
        /*00e4*/ 	.word	0x000019f0


	//   ....[4]....
        /*00e8*/ 	.word	0x00001a40


	//   ....[5]....
        /*00ec*/ 	.word	0x00001a50


	//   ....[6]....
        /*00f0*/ 	.word	0x00001a80


	//   ....[7]....
        /*00f4*/ 	.word	0x00001e80


	//   ....[8]....
        /*00f8*/ 	.word	0x00001e90


	//   ....[9]....
        /*00fc*/ 	.word	0x00002000


	//   ....[10]....
        /*0100*/ 	.word	0x00002060


	//   ....[11]....
        /*0104*/ 	.word	0x00002070


	//   ....[12]....
        /*0108*/ 	.word	0x000020b0


	//   ....[13]....
        /*010c*/ 	.word	0x00002570


	//   ....[14]....
        /*0110*/ 	.word	0x00002580


	//   ....[15]....
        /*0114*/ 	.word	0x00002850


	//   ....[16]....
        /*0118*/ 	.word	0x00002860


	//   ....[17]....
        /*011c*/ 	.word	0x00002d50


	//   ....[18]....
        /*0120*/ 	.word	0x00002da0


	//----- nvinfo : EIATTR_COOP_GROUP_MASK_REGIDS
	.align		4
.L_42:
        /*0124*/ 	.byte	0x04, 0x29
        /*0126*/ 	.short	(.L_44 - .L_43)


	//   ....[0]....
.L_43:
        /*0128*/ 	.word	0xffffffff


	//   ....[1]....
        /*012c*/ 	.word	0xffffffff


	//   ....[2]....
        /*0130*/ 	.word	0xffffffff


	//   ....[3]....
        /*0134*/ 	.word	0xffffffff


	//   ....[4]....
        /*0138*/ 	.word	0xffffffff


	//   ....[5]....
        /*013c*/ 	.word	0xffffffff


	//   ....[6]....
        /*0140*/ 	.word	0xffffffff


	//   ....[7]....
        /*0144*/ 	.word	0xffffffff


	//   ....[8]....
        /*0148*/ 	.word	0xffffffff


	//   ....[9]....
        /*014c*/ 	.word	0xffffffff


	//----- nvinfo : EIATTR_COOP_GROUP_INSTR_OFFSETS
	.align		4
.L_44:
        /*0150*/ 	.byte	0x04, 0x28
        /*0152*/ 	.short	(.L_46 - .L_45)


	//   ....[0]....
.L_45:
        /*0154*/ 	.word	0x00000050


	//   ....[1]....
        /*0158*/ 	.word	0x00000310


	//   ....[2]....
        /*015c*/ 	.word	0x00000500


	//   ....[3]....
        /*0160*/ 	.word	0x000009a0


	//   ....[4]....
        /*0164*/ 	.word	0x00000ae0


	//   ....[5]....
        /*0168*/ 	.word	0x00000fe0


	//   ....[6]....
        /*016c*/ 	.word	0x00001120


	//   ....[7]....
        /*0170*/ 	.word	0x00001610


	//   ....[8]....
        /*0174*/ 	.word	0x00002be0


	//   ....[9]....
        /*0178*/ 	.word	0x00002e50


	//----- nvinfo : EIATTR_VRC_CTA_INIT_COUNT
	.align		4
.L_46:
        /*017c*/ 	.byte	0x02, 0x4a
        /*017e*/ 	.byte	0x80
	.zero		1


	//----- nvinfo : EIATTR_MBARRIER_INSTR_OFFSETS
	.align		4
        /*0180*/ 	.byte	0x04, 0x39
        /*0182*/ 	.short	(.L_48 - .L_47)


	//   ....[0]....
.L_47:
        /*0184*/ 	.word	0x00001840
        /*0188*/ 	.word	0x000000ff
        /*018c*/ 	.word	0x00020000
        /*0190*/ 	.short	0x0100
        /*0192*/ 	.byte	0x09
	.zero		1


	//   ....[1]....
        /*0194*/ 	.word	0x00001850
        /*0198*/ 	.word	0x000000ff
        /*019c*/ 	.word	0x00020010
        /*01a0*/ 	.short	0x0100
        /*01a2*/ 	.byte	0x09
	.zero		1


	//   ....[2]....
        /*01a4*/ 	.word	0x00001900
        /*01a8*/ 	.word	0x000000ff
        /*01ac*/ 	.word	0x00020008
        /*01b0*/ 	.short	0x0100
        /*01b2*/ 	.byte	0x09
	.zero		1


	//   ....[3]....
        /*01b4*/ 	.word	0x00001910
        /*01b8*/ 	.word	0x000000ff
        /*01bc*/ 	.word	0x00020018
        /*01c0*/ 	.short	0x0100
        /*01c2*/ 	.byte	0x09
	.zero		1


	//   ....[4]....
        /*01c4*/ 	.word	0x00001af0
        /*01c8*/ 	.word	0x000000ff
        /*01cc*/ 	.word	0x00020000
        /*01d0*/ 	.short	0x010a
        /*01d2*/ 	.byte	0x09
	.zero		1


	//   ....[5]....
        /*01d4*/ 	.word	0x00001ee0
        /*01d8*/ 	.word	0x000000ff
        /*01dc*/ 	.word	0x00020010
        /*01e0*/ 	.short	0x010a
        /*01e2*/ 	.byte	0x09
	.zero		1


	//   ....[6]....
        /*01e4*/ 	.word	0x00002120
        /*01e8*/ 	.word	0x000000ff
        /*01ec*/ 	.word	0x00020000
        /*01f0*/ 	.short	0x010a
        /*01f2*/ 	.byte	0x2e
	.zero		1


	//   ....[7]....
        /*01f4*/ 	.word	0x000025c0
        /*01f8*/ 	.word	0x000000ff
        /*01fc*/ 	.word	0x00020010
        /*0200*/ 	.short	0x010a
        /*0202*/ 	.byte	0x2e
	.zero		1


	//   ....[8]....
        /*0204*/ 	.word	0x00002690
        /*0208*/ 	.word	0x000000ff
        /*020c*/ 	.word	0x00020000
        /*0210*/ 	.short	0x0108
        /*0212*/ 	.byte	0x09
	.zero		1


	//   ....[9]....
        /*0214*/ 	.word	0x000026a0
        /*0218*/ 	.word	0x000000ff
        /*021c*/ 	.word	0x00020010
        /*0220*/ 	.short	0x0108
        /*0222*/ 	.byte	0x09
	.zero		1


	//   ....[10]....
        /*0224*/ 	.word	0x000026f0
        /*0228*/ 	.word	0x000000ff
        /*022c*/ 	.word	0x00020008
        /*0230*/ 	.short	0x0108
        /*0232*/ 	.byte	0x09
	.zero		1


	//   ....[11]....
        /*0234*/ 	.word	0x00002700
        /*0238*/ 	.word	0x000000ff
        /*023c*/ 	.word	0x00020018
        /*0240*/ 	.short	0x0108
        /*0242*/ 	.byte	0x09
	.zero		1


	//   ....[12]....
        /*0244*/ 	.word	0x00002e70
        /*0248*/ 	.word	0x000000ff
        /*024c*/ 	.word	0x00020000
        /*0250*/ 	.short	0x010a
        /*0252*/ 	.byte	0x09
	.zero		1


	//   ....[13]....
        /*0254*/ 	.word	0x00002ea0
        /*0258*/ 	.word	0x000000ff
        /*025c*/ 	.word	0x00020010
        /*0260*/ 	.short	0x010a
        /*0262*/ 	.byte	0x09
	.zero		1


	//   ....[14]....
        /*0264*/ 	.word	0x00002ed0
        /*0268*/ 	.word	0x000000ff
        /*026c*/ 	.word	0x00020000
        /*0270*/ 	.short	0x010a
        /*0272*/ 	.byte	0x2e
	.zero		1


	//   ....[15]....
        /*0274*/ 	.word	0x00002f00
        /*0278*/ 	.word	0x000000ff
        /*027c*/ 	.word	0x00020010
        /*0280*/ 	.short	0x010a
        /*0282*/ 	.byte	0x2e
	.zero		1


	//----- nvinfo : EIATTR_NUM_MBARRIERS
	.align		4
.L_48:
        /*0284*/ 	.byte	0x03, 0x38
        /*0286*/ 	.short	0x0004


	//----- nvinfo : EIATTR_EXIT_INSTR_OFFSETS
	.align		4
        /*0288*/ 	.byte	0x04, 0x1c
        /*028a*/ 	.short	(.L_50 - .L_49)


	//   ....[0]....
.L_49:
        /*028c*/ 	.word	0x00002e60


	//----- nvinfo : EIATTR_REQNTID
	.align		4
.L_50:
        /*0290*/ 	.byte	0x04, 0x10
        /*0292*/ 	.short	(.L_52 - .L_51)
.L_51:
        /*0294*/ 	.word	0x00000100
        /*0298*/ 	.word	0x00000001
        /*029c*/ 	.word	0x00000001


	//----- nvinfo : EIATTR_CRS_STACK_SIZE
	.align		4
.L_52:
        /*02a0*/ 	.byte	0x04, 0x1e
        /*02a2*/ 	.short	(.L_54 - .L_53)
.L_53:
        /*02a4*/ 	.word	0x00000000


	//----- nvinfo : EIATTR_CBANK_PARAM_SIZE
	.align		4
.L_54:
        /*02a8*/ 	.byte	0x03, 0x19
        /*02aa*/ 	.short	0x0050


	//----- nvinfo : EIATTR_PARAM_CBANK
	.align		4
        /*02ac*/ 	.byte	0x04, 0x0a
        /*02ae*/ 	.short	(.L_56 - .L_55)
	.align		4
.L_55:
        /*02b0*/ 	.word	index@(.nv.constant0.gluon_tcgen05)
        /*02b4*/ 	.short	0x0380
        /*02b6*/ 	.short	0x0050


	//----- nvinfo : EIATTR_SW_WAR
	.align		4
.L_56:
        /*02b8*/ 	.byte	0x04, 0x36
        /*02ba*/ 	.short	(.L_58 - .L_57)
.L_57:
        /*02bc*/ 	.word	0x00000008
.L_58:


//--------------------- .nv.compat                --------------------------
	.section	.nv.compat,"",@"SHT_CUDA_COMPAT_INFO"
	.align	4
        /*0000*/ 	.byte	0x02, 0x02, 0x02, 0x00, 0x02, 0x05, 0x05, 0x00, 0x02, 0x03, 0x03, 0x00, 0x02, 0x06, 0x01, 0x00


//--------------------- .nv.callgraph             --------------------------
	.section	.nv.callgraph,"",@"SHT_CUDA_CALLGRAPH"
	.align	4
	.sectionentsize	8
	.align		4
        /*0000*/ 	.word	0x00000000
	.align		4
        /*0004*/ 	.word	0xffffffff
	.align		4
        /*0008*/ 	.word	0x00000000
	.align		4
        /*000c*/ 	.word	0xfffffffe
	.align		4
        /*0010*/ 	.word	0x00000000
	.align		4
        /*0014*/ 	.word	0xfffffffd
	.align		4
        /*0018*/ 	.word	0x00000000
	.align		4
        /*001c*/ 	.word	0xfffffffc


//--------------------- .text.gluon_tcgen05       --------------------------
	.section	.text.gluon_tcgen05,"ax",@progbits
	.align	128
        .global         gluon_tcgen05
        .type           gluon_tcgen05,@function
        .size           gluon_tcgen05,(.L_x_77 - gluon_tcgen05)
        .other          gluon_tcgen05,@"STO_CUDA_ENTRY STV_DEFAULT"
gluon_tcgen05:
.text.gluon_tcgen05:
[----:B------:R-:W1:Y:S01]  /*0000*/  LDC R1, c[0x0][0x37c] ;  /* 0x0000df00ff017b82 */ /* 0x000e620000000800 */
[----:B------:R-:W2:Y:S02]  /*0010*/  S2R R0, SR_TID.X ;  /* 0x0000000000007919 */ /* 0x000ea40000002100 */
[----:B--2---:R-:W-:-:S13]  /*0020*/  ISETP.GE.U32.AND P2, PT, R0, 0x20, PT ;  /* 0x000000200000780c */ /* 0x004fda0003f46070 */
[----:B------:R-:W-:Y:S05]  /*0030*/  @P2 BRA `(.L_x_0) ;  /* 0x0000000000b82947 */ /* 0x000fea0003800000 */
[----:B------:R-:W2:Y:S01]  /*0040*/  S2UR UR6, SR_CgaCtaId ;  /* 0x00000000000679c3 */ /* 0x000ea20000008800 */
[----:B------:R-:W-:Y:S01]  /*0050*/  NOP ;  /* 0x0000000000007918 */ /* 0x000fe20000000000 */
[----:B------:R-:W-:Y:S02]  /*0060*/  UMOV UR4, 0x40 ;  /* 0x0000004000047882 */ /* 0x000fe40000000000 */
[----:B--2---:R-:W-:-:S09]  /*0070*/  ULEA UR4, UR6, UR4, 0x18 ;  /* 0x0000000406047291 */ /* 0x004fd2000f8ec0ff */
[----:B------:R-:W2:Y:S01]  /*0080*/  LDS.U8 R2, [UR4] ;  /* 0x00000004ff027984 */ /* 0x000ea20008000000 */
[----:B------:R-:W-:Y:S02]  /*0090*/  UMOV UR4, 0x400 ;  /* 0x0000040000047882 */ /* 0x000fe40000000000 */
[----:B------:R-:W-:Y:S01]  /*00a0*/  ULEA UR4, UR6, UR4, 0x18 ;  /* 0x0000000406047291 */ /* 0x000fe2000f8ec0ff */
[----:B--2---:R-:W-:-:S13]  /*00b0*/  ISETP.NE.AND P0, PT, R2, RZ, PT ;  /* 0x000000ff0200720c */ /* 0x004fda0003f05270 */
[----:B------:R-:W-:Y:S05]  /*00c0*/  @P0 BRA `(.L_x_1) ;  /* 0x00000000007c0947 */ /* 0x000fea0003800000 */
[----:B------:R-:W-:-:S13]  /*00d0*/  ELECT P0, URZ, PT ;  /* 0x0000000000ff782f */ /* 0x000fda0003800000 */
[----:B------:R-:W-:Y:S05]  /*00e0*/  @!P0 BRA `(.L_x_2) ;  /* 0x0000000000848947 */ /* 0x000fea0003800000 */
[----:B------:R-:W-:Y:S01]  /*00f0*/  UMOV UR5, 0x4 ;  /* 0x0000000400057882 */ /* 0x000fe20000000000 */
[----:B------:R-:W-:Y:S02]  /*0100*/  IMAD.MOV.U32 R5, RZ, RZ, 0x1 ;  /* 0x00000001ff057424 */ /* 0x000fe400078e00ff */
[----:B------:R-:W-:Y:S02]  /*0110*/  IMAD.MOV.U32 R3, RZ, RZ, 0xf ;  /* 0x0000000fff037424 */ /* 0x000fe400078e00ff */
[----:B------:R-:W-:Y:S04]  /*0120*/  DEPBAR.LE SB2, 0x36 ;  /* 0x0000ad800000791a */ /* 0x000fe80000000000 */
[----:B------:R-:W2:Y:S02]  /*0130*/  UTCATOMSWS.FIND_AND_SET.ALIGN UP0, UR5, UR5 ;  /* 0x00000005000575e3 */ /* 0x000ea40008000800 */
[----:B--2---:R-:W-:-:S04]  /*0140*/  PLOP3.LUT P0, PT, PT, PT, UP0, 0x80, 0x8 ;  /* 0x000000000008781c */ /* 0x004fc80003f0f008 */
[----:B------:R-:W-:-:S04]  /*0150*/  SEL R2, RZ, 0xffffffff, !P0 ;  /* 0xffffffffff027807 */ /* 0x000fc80004000000 */
[----:B------:R-:W-:Y:S01]  /*0160*/  ISETP.NE.AND P0, PT, R2, RZ, PT ;  /* 0x000000ff0200720c */ /* 0x000fe20003f05270 */
[----:B------:R-:W-:-:S12]  /*0170*/  IMAD.U32 R2, RZ, RZ, UR5 ;  /* 0x00000005ff027e24 */ /* 0x000fd8000f8e00ff */
[----:B------:R-:W-:Y:S05]  /*0180*/  @P0 BRA `(.L_x_3) ;  /* 0x0000000000240947 */ /* 0x000fea0003800000 */
.L_x_4:
[----:B------:R-:W-:Y:S05]  /*0190*/  NANOSLEEP 0x64 ;  /* 0x000000640000795d */ /* 0x000fea0003800000 */
[----:B------:R-:W-:-:S05]  /*01a0*/  UMOV UR5, 0x4 ;  /* 0x0000000400057882 */ /* 0x000fca0000000000 */
[----:B------:R-:W-:Y:S04]  /*01b0*/  DEPBAR.LE SB2, 0x36 ;  /* 0x0000ad800000791a */ /* 0x000fe80000000000 */
[----:B------:R-:W2:Y:S02]  /*01c0*/  UTCATOMSWS.FIND_AND_SET.ALIGN UP0, UR5, UR5 ;  /* 0x00000005000575e3 */ /* 0x000ea40008000800 */
[----:B--2---:R-:W-:-:S04]  /*01d0*/  PLOP3.LUT P0, PT, PT, PT, UP0, 0x80, 0x8 ;  /* 0x000000000008781c */ /* 0x004fc80003f0f008 */
[----:B------:R-:W-:-:S04]  /*01e0*/  SEL R2, RZ, 0xffffffff, !P0 ;  /* 0xffffffffff027807 */ /* 0x000fc80004000000 */
[----:B------:R-:W-:Y:S01]  /*01f0*/  ISETP.NE.AND P0, PT, R2, RZ, PT ;  /* 0x000000ff0200720c */ /* 0x000fe20003f05270 */
[----:B------:R-:W-:-:S12]  /*0200*/  IMAD.U32 R2, RZ, RZ, UR5 ;  /* 0x00000005ff027e24 */ /* 0x000fd8000f8e00ff */
[----:B------:R-:W-:Y:S05]  /*0210*/  @!P0 BRA `(.L_x_4) ;  /* 0xfffffffc00dc8947 */ /* 0x000fea000383ffff */
.L_x_3:
[C---:B------:R-:W-:Y:S01]  /*0220*/  VIADD R4, R2.reuse, 0x10 ;  /* 0x0000001002047836 */ /* 0x040fe20000000000 */
[----:B------:R-:W-:Y:S01]  /*0230*/  UMOV UR5, 0x50 ;  /* 0x0000005000057882 */ /* 0x000fe20000000000 */
[----:B------:R-:W-:Y:S01]  /*0240*/  SHF.L.U32 R3, R3, R2, RZ ;  /* 0x0000000203037219 */ /* 0x000fe200000006ff */
[----:B------:R-:W-:Y:S01]  /*0250*/  ULEA UR5, UR6, UR5, 0x18 ;  /* 0x0000000506057291 */ /* 0x000fe2000f8ec0ff */
[----:B------:R-:W-:Y:S01]  /*0260*/  IMAD.SHL.U32 R2, R2, 0x20, RZ ;  /* 0x0000002002027824 */ /* 0x000fe200078e00ff */
[----:B------:R-:W-:-:S04]  /*0270*/  SHF.L.U32 R4, R5, R4, RZ ;  /* 0x0000000405047219 */ /* 0x000fc800000006ff */
[----:B------:R-:W-:-:S05]  /*0280*/  LOP3.LUT R3, R4, R3, RZ, 0xfc, !PT ;  /* 0x0000000304037212 */ /* 0x000fca00078efcff */
[----:B------:R2:W-:Y:S04]  /*0290*/  ATOMS.OR RZ, [UR5], R3 ;  /* 0x00000003ffff798c */ /* 0x0005e8000b000005 */
[----:B------:R2:W-:Y:S01]  /*02a0*/  STS [UR4], R2 ;  /* 0x00000002ff007988 */ /* 0x0005e20008000804 */
[----:B------:R-:W-:Y:S05]  /*02b0*/  BRA `(.L_x_2) ;  /* 0x0000000000107947 */ /* 0x000fea0003800000 */
.L_x_1:
[----:B------:R-:W-:Y:S01]  /*02c0*/  IMAD.MOV.U32 R3, RZ, RZ, -0x1 ;  /* 0xffffffffff037424 */ /* 0x000fe200078e00ff */
[----:B------:R-:W-:-:S04]  /*02d0*/  MOV R2, 0x300 ;  /* 0x0000030000027802 */ /* 0x000fc80000000f00 */
[----:B------:R2:W-:Y:S03]  /*02e0*/  STS [UR4], R3 ;  /* 0x00000003ff007988 */ /* 0x0005e60008000804 */
[----:B-12---:R-:W-:Y:S05]  /*02f0*/  CALL.REL.NOINC `($__internal_1_$__cuda_sm10x_tcgen05_guardrail_trap_phase_invalid_during_alloc) ;  /* 0x0000002c00187944 */ /* 0x006fea0003c00000 */
.L_x_2:
[----:B------:R-:W-:Y:S05]  /*0300*/  WARPSYNC.ALL ;  /* 0x0000000000007948 */ /* 0x000fea0003800000 */
[----:B------:R-:W-:Y:S01]  /*0310*/  NOP ;  /* 0x0000000000007918 */ /* 0x000fe20000000000 */
.L_x_0:
[----:B------:R-:W3:Y:S08]  /*0320*/  S2UR UR4, SR_CgaCtaId ;  /* 0x00000000000479c3 */ /* 0x000ef00000008800 */
[----:B------:R-:W-:Y:S01]  /*0330*/  BAR.SYNC.DEFER_BLOCKING 0x0 ;  /* 0x0000000000007b1d */ /* 0x000fe20000010000 */
[----:B------:R-:W-:-:S05]  /*0340*/  LOP3.LUT R68, R0, 0xff, RZ, 0xc0, !PT ;  /* 0x000000ff00447812 */ /* 0x000fca00078ec0ff */
[----:B------:R-:W-:Y:S02]  /*0350*/  UMOV UR9, 0x400 ;  /* 0x0000040000097882 */ /* 0x000fe40000000000 */
[----:B------:R-:W4:Y:S08]  /*0360*/  LDC R4, c[0x0][0x398] ;  /* 0x0000e600ff047b82 */ /* 0x000f300000000800 */
[----:B------:R-:W5:Y:S01]  /*0370*/  LDC R10, c[0x0][0x3a0] ;  /* 0x0000e800ff0a7b82 */ /* 0x000f620000000800 */
[----:B---3--:R-:W-:-:S07]  /*0380*/  ULEA UR9, UR4, UR9, 0x18 ;  /* 0x0000000904097291 */ /* 0x008fce000f8ec0ff */
[----:B------:R-:W3:Y:S02]  /*0390*/  S2UR UR27, SR_CTAID.Y ;  /* 0x00000000001b79c3 */ /* 0x000ee40000002600 */
[----:B--2---:R-:W2:Y:S06]  /*03a0*/  LDS R3, [UR9] ;  /* 0x00000009ff037984 */ /* 0x004eac0008000800 */
[----:B------:R-:W-:Y:S06]  /*03b0*/  BAR.SYNC.DEFER_BLOCKING 0x0 ;  /* 0x0000000000007b1d */ /* 0x000fec0000010000 */
[----:B------:R-:W-:Y:S05]  /*03c0*/  @P2 BRA `(.L_x_5) ;  /* 0x0000000000182947 */ /* 0x000fea0003800000 */
[----:B------:R-:W-:Y:S01]  /*03d0*/  ELECT P0, URZ, PT ;  /* 0x0000000000ff782f */ /* 0x000fe20003800000 */
[----:B------:R-:W-:Y:S01]  /*03e0*/  IMAD.MOV.U32 R2, RZ, RZ, 0x1 ;  /* 0x00000001ff027424 */ /* 0x000fe200078e00ff */
[----:B------:R-:W-:Y:S01]  /*03f0*/  UMOV UR5, 0x40 ;  /* 0x0000004000057882 */ /* 0x000fe20000000000 */
[----:B------:R-:W-:Y:S01]  /*0400*/  UVIRTCOUNT.DEALLOC.SMPOOL 0x80 ;  /* 0x000000800000784c */ /* 0x000fe20000000000 */
[----:B------:R-:W-:-:S09]  /*0410*/  ULEA UR5, UR4, UR5, 0x18 ;  /* 0x0000000504057291 */ /* 0x000fd2000f8ec0ff */
[----:B------:R5:W-:Y:S03]  /*0420*/  @P0 STS.U8 [UR5], R2 ;  /* 0x00000002ff000988 */ /* 0x000be60008000005 */
.L_x_5:
[----:B------:R-:W5:Y:S01]  /*0430*/  S2UR UR4, SR_CTAID.Z ;  /* 0x00000000000479c3 */ /* 0x000f620000002700 */
[----:B------:R-:W4:Y:S01]  /*0440*/  LDCU UR5, c[0x0][0x370] ;  /* 0x00006e00ff0577ac */ /* 0x000f220008000800 */
[----:B------:R-:W-:Y:S01]  /*0450*/  ISETP.GE.U32.AND P0, PT, R68, 0x20, PT ;  /* 0x000000204400780c */ /* 0x000fe20003f06070 */
[----:B----4-:R-:W-:Y:S01]  /*0460*/  VIADD R4, R4, 0xffffffff ;  /* 0xffffffff04047836 */ /* 0x010fe20000000000 */
[C---:B------:R-:W-:Y:S01]  /*0470*/  ISETP.NE.U32.AND P3, PT, R68.reuse, RZ, PT ;  /* 0x000000ff4400720c */ /* 0x040fe20003f65070 */
[----:B------:R-:W5:Y:S01]  /*0480*/  LDCU UR6, c[0x0][0x374] ;  /* 0x00006e80ff0677ac */ /* 0x000f620008000800 */
[----:B------:R-:W-:Y:S01]  /*0490*/  LEA R11, R68, UR9, 0x2 ;  /* 0x00000009440b7c11 */ /* 0x000fe2000f8e10ff */
[----:B-----5:R-:W-:Y:S01]  /*04a0*/  VIADD R12, R10, 0xffffffff ;  /* 0xffffffff0a0c7836 */ /* 0x020fe20000000000 */
[----:B------:R-:W4:Y:S01]  /*04b0*/  S2UR UR14, SR_CTAID.X ;  /* 0x00000000000e79c3 */ /* 0x000f220000002500 */
[----:B------:R-:W5:Y:S01]  /*04c0*/  LDCU.64 UR10, c[0x0][0x3c0] ;  /* 0x00007800ff0a77ac */ /* 0x000f620008000a00 */
[----:B--2---:R-:W-:Y:S01]  /*04d0*/  R2UR UR8, R3 ;  /* 0x00000000030872ca */ /* 0x004fe200000e0000 */
[----:B------:R-:W-:Y:S04]  /*04e0*/  BSSY.RECONVERGENT B0, `(.L_x_6) ;  /* 0x0000011000007945 */ /* 0x000fe80003800200 */
[----:B------:R2:W-:Y:S01]  /*04f0*/  @!P0 STS [R11], RZ ;  /* 0x000000ff0b008388 */ /* 0x0005e20000000800 */
[----:B------:R-:W-:-:S03]  /*0500*/  NOP ;  /* 0x0000000000007918 */ /* 0x000fc60000000000 */
[----:B------:R2:W-:Y:S01]  /*0510*/  @!P3 STS [UR9+0x24], R4 ;  /* 0x00002404ff00b988 */ /* 0x0005e20008000809 */
[----:B---3--:R-:W-:-:S03]  /*0520*/  UIMAD UR4, UR4, UR6, UR27 ;  /* 0x00000006040472a4 */ /* 0x008fc6000f8e021b */
[----:B------:R2:W-:Y:S01]  /*0530*/  @!P3 STS [UR9+0x20], R12 ;  /* 0x0000200cff00b988 */ /* 0x0005e20008000809 */
[----:B----4-:R-:W-:-:S04]  /*0540*/  UIMAD UR4, UR4, UR5, UR14 ;  /* 0x00000005040472a4 */ /* 0x010fc8000f8e020e */
[----:B------:R-:W-:-:S04]  /*0550*/  UIMAD UR4, UR4, 0x180, URZ ;  /* 0x00000180040478a4 */ /* 0x000fc8000f8e02ff */
[----:B-----5:R-:W-:-:S04]  /*0560*/  UIADD3 UR6, UP0, UPT, UR4, UR10, URZ ;  /* 0x0000000a04067290 */ /* 0x020fc8000ff1e0ff */
[----:B------:R-:W-:Y:S01]  /*0570*/  ULEA.HI.X.SX32 UR7, UR4, UR11, 0x1, UP0 ;  /* 0x0000000b04077291 */ /* 0x000fe200080f0eff */
[----:B--2---:R-:W-:Y:S11]  /*0580*/  @P3 BRA `(.L_x_7) ;  /* 0x0000000000183947 */ /* 0x004ff60003800000 */
[----:B------:R-:W2:Y:S01]  /*0590*/  LDS R2, [UR9+0x8] ;  /* 0x00000809ff027984 */ /* 0x000ea20008000800 */
[----:B------:R-:W3:Y:S01]  /*05a0*/  LDC.64 R6, c[0x0][0x380] ;  /* 0x0000e000ff067b82 */ /* 0x000ee20000000a00 */
[----:B------:R-:W-:Y:S02]  /*05b0*/  IMAD.MOV.U32 R3, RZ, RZ, 0x70 ;  /* 0x00000070ff037424 */ /* 0x000fe400078e00ff */
[----:B---3--:R3:W-:Y:S03]  /*05c0*/  STS.64 [UR9], R6 ;  /* 0x00000006ff007988 */ /* 0x0087e60008000a09 */
[----:B--2---:R-:W-:-:S05]  /*05d0*/  LOP3.LUT R2, R2, 0x10, R3, 0xd8, !PT ;  /* 0x0000001002027812 */ /* 0x004fca00078ed803 */
[----:B------:R3:W-:Y:S02]  /*05e0*/  STS [UR9+0x8], R2 ;  /* 0x00000802ff007988 */ /* 0x0007e40008000809 */
.L_x_7:
[----:B------:R-:W-:Y:S05]  /*05f0*/  BSYNC.RECONVERGENT B0 ;  /* 0x0000000000007941 */ /* 0x000fea0003800200 */
.L_x_6:
[----:B------:R-:W-:Y:S04]  /*0600*/  BSSY.RECONVERGENT B0, `(.L_x_8) ;  /* 0x000000a000007945 */ /* 0x000fe80003800200 */
[----:B------:R-:W-:Y:S05]  /*0610*/  @P3 BRA `(.L_x_9) ;  /* 0x0000000000203947 */ /* 0x000fea0003800000 */
[----:B---3--:R-:W2:Y:S01]  /*0620*/  LDS R2, [UR9+0x34] ;  /* 0x00003409ff027984 */ /* 0x008ea20008000800 */
[----:B------:R-:W-:Y:S02]  /*0630*/  IMAD.MOV.U32 R3, RZ, RZ, 0x3f000000 ;  /* 0x3f000000ff037424 */ /* 0x000fe400078e00ff */
[----:B------:R-:W-:Y:S01]  /*0640*/  @!P3 IMAD.MOV.U32 R5, RZ, RZ, 0x7f ;  /* 0x0000007fff05b424 */ /* 0x000fe200078e00ff */
[----:B------:R-:W3:Y:S02]  /*0650*/  @!P3 LDS R6, [UR9+0x38] ;  /* 0x00003809ff06b984 */ /* 0x000ee40008000800 */
[----:B--2---:R-:W-:Y:S02]  /*0660*/  LOP3.LUT R2, R2, 0xff000000, R3, 0xb8, !PT ;  /* 0xff00000002027812 */ /* 0x004fe400078eb803 */
[----:B---3--:R-:W-:-:S03]  /*0670*/  @!P3 LOP3.LUT R3, R6, 0xff, R5, 0xb8, !PT ;  /* 0x000000ff0603b812 */ /* 0x008fc600078eb805 */
[----:B------:R2:W-:Y:S04]  /*0680*/  STS [UR9+0x34], R2 ;  /* 0x00003402ff007988 */ /* 0x0005e80008000809 */
[----:B------:R2:W-:Y:S02]  /*0690*/  @!P3 STS [UR9+0x38], R3 ;  /* 0x00003803ff00b988 */ /* 0x0005e40008000809 */
.L_x_9:
[----:B------:R-:W-:Y:S05]  /*06a0*/  BSYNC.RECONVERGENT B0 ;  /* 0x0000000000007941 */ /* 0x000fea0003800200 */
.L_x_8:
[----:B------:R-:W-:Y:S04]  /*06b0*/  BSSY.RECONVERGENT B0, `(.L_x_10) ;  /* 0x000000e000007945 */ /* 0x000fe80003800200 */
[----:B------:R-:W-:Y:S05]  /*06c0*/  @P3 BRA `(.L_x_11) ;  /* 0x0000000000303947 */ /* 0x000fea0003800000 */
[----:B--2---:R-:W2:Y:S01]  /*06d0*/  LDS R3, [UR9+0x34] ;  /* 0x00003409ff037984 */ /* 0x004ea20008000800 */
[----:B------:R-:W4:Y:S03]  /*06e0*/  LDC.64 R8, c[0x0][0x3a8] ;  /* 0x0000ea00ff087b82 */ /* 0x000f260000000a00 */
[----:B---3--:R-:W3:Y:S01]  /*06f0*/  LDS R2, [UR9+0x1c] ;  /* 0x00001c09ff027984 */ /* 0x008ee20008000800 */
[C---:B----4-:R-:W-:Y:S01]  /*0700*/  SHF.L.U64.HI R6, R8.reuse, 0x1, R9 ;  /* 0x0000000108067819 */ /* 0x050fe20000010209 */
[----:B------:R-:W-:-:S03]  /*0710*/  IMAD.SHL.U32 R5, R8, 0x2, RZ ;  /* 0x0000000208057824 */ /* 0x000fc600078e00ff */
[--C-:B------:R-:W-:Y:S02]  /*0720*/  SHF.R.U32.HI R7, RZ, 0x4, R6.reuse ;  /* 0x00000004ff077819 */ /* 0x100fe40000011606 */
[----:B------:R-:W-:-:S05]  /*0730*/  SHF.R.U64 R5, R5, 0x4, R6 ;  /* 0x0000000405057819 */ /* 0x000fca0000001206 */
[----:B------:R4:W-:Y:S01]  /*0740*/  STS [UR9+0xc], R5 ;  /* 0x00000c05ff007988 */ /* 0x0009e20008000809 */
[----:B--2---:R-:W-:Y:S02]  /*0750*/  LOP3.LUT R3, R3, 0x7, RZ, 0xb8, !PT ;  /* 0x0000000703037812 */ /* 0x004fe400078eb8ff */
[----:B---3--:R-:W-:-:S03]  /*0760*/  LOP3.LUT R2, R2, 0xf, R7, 0xb8, !PT ;  /* 0x0000000f02027812 */ /* 0x008fc600078eb807 */
[----:B------:R4:W-:Y:S04]  /*0770*/  STS [UR9+0x34], R3 ;  /* 0x00003403ff007988 */ /* 0x0009e80008000809 */
[----:B------:R4:W-:Y:S02]  /*0780*/  STS [UR9+0x1c], R2 ;  /* 0x00001c02ff007988 */ /* 0x0009e40008000809 */
.L_x_11:
[----:B------:R-:W-:Y:S05]  /*0790*/  BSYNC.RECONVERGENT B0 ;  /* 0x0000000000007941 */ /* 0x000fea0003800200 */
.L_x_10:
[----:B------:R-:W-:Y:S04]  /*07a0*/  BSSY.RECONVERGENT B1, `(.L_x_12) ;  /* 0x000001a000017945 */ /* 0x000fe80003800200 */
[----:B------:R-:W-:Y:S04]  /*07b0*/  BSSY.RELIABLE B0, `(.L_x_13) ;  /* 0x0000015000007945 */ /* 0x000fe80003800100 */
[----:B------:R-:W-:Y:S05]  /*07c0*/  @P3 BRA `(.L_x_14) ;  /* 0x0000000000203947 */ /* 0x000fea0003800000 */
[----:B--234-:R-:W2:Y:S02]  /*07d0*/  LDS R2, [UR9+0x34] ;  /* 0x00003409ff027984 */ /* 0x01cea40008000800 */
[----:B--2---:R-:W-:-:S05]  /*07e0*/  LOP3.LUT R2, R2, 0x38, RZ, 0xb8, !PT ;  /* 0x0000003802027812 */ /* 0x004fca00078eb8ff */
[----:B------:R2:W-:Y:S01]  /*07f0*/  STS [UR9+0x34], R2 ;  /* 0x00003402ff007988 */ /* 0x0005e20008000809 */
[----:B------:R-:W-:Y:S05]  /*0800*/  @P3 BRA `(.L_x_15) ;  /* 0x0000000000203947 */ /* 0x000fea0003800000 */
[----:B--2---:R-:W2:Y:S01]  /*0810*/  LDS R2, [UR9+0x8] ;  /* 0x00000809ff027984 */ /* 0x004ea20008000800 */
[----:B------:R-:W-:-:S05]  /*0820*/  IMAD.MOV.U32 R3, RZ, RZ, 0x780 ;  /* 0x00000780ff037424 */ /* 0x000fca00078e00ff */
[----:B--2---:R-:W-:-:S05]  /*0830*/  LOP3.LUT R2, R2, 0x500, R3, 0xd8, !PT ;  /* 0x0000050002027812 */ /* 0x004fca00078ed803 */
[----:B------:R5:W-:Y:S02]  /*0840*/  STS [UR9+0x8], R2 ;  /* 0x00000802ff007988 */ /* 0x000be40008000809 */
.L_x_14:
[----:B------:R-:W-:Y:S05]  /*0850*/  @P3 BRA `(.L_x_16) ;  /* 0x0000000000283947 */ /* 0x000fea0003800000 */
[----:B--2345:R-:W2:Y:S02]  /*0860*/  LDS R2, [UR9+0x8] ;  /* 0x00000809ff027984 */ /* 0x03cea40008000800 */
[----:B--2---:R-:W-:-:S05]  /*0870*/  LOP3.LUT R2, R2, 0x1800, RZ, 0xb8, !PT ;  /* 0x0000180002027812 */ /* 0x004fca00078eb8ff */
[----:B------:R3:W-:Y:S02]  /*0880*/  STS [UR9+0x8], R2 ;  /* 0x00000802ff007988 */ /* 0x0007e40008000809 */
.L_x_15:
[----:B------:R-:W-:Y:S05]  /*0890*/  @P3 BREAK.RELIABLE B0 ;  /* 0x0000000000003942 */ /* 0x000fea0003800100 */
[----:B------:R-:W-:Y:S05]  /*08a0*/  @P3 BRA `(.L_x_17) ;  /* 0x0000000000243947 */ /* 0x000fea0003800000 */
[----:B------:R-:W4:Y:S01]  /*08b0*/  LDS R3, [UR9+0x8] ;  /* 0x00000809ff037984 */ /* 0x000f220008000800 */
[----:B--23--:R-:W-:-:S05]  /*08c0*/  IMAD.MOV.U32 R2, RZ, RZ, 0x6000 ;  /* 0x00006000ff027424 */ /* 0x00cfca00078e00ff */
[----:B----4-:R-:W-:-:S04]  /*08d0*/  LOP3.LUT R2, R3, 0x6000, R2, 0xd8, !PT ;  /* 0x0000600003027812 */ /* 0x010fc800078ed802 */
[----:B------:R-:W-:-:S05]  /*08e0*/  LOP3.LUT R2, R2, 0x400000, RZ, 0xb8, !PT ;  /* 0x0040000002027812 */ /* 0x000fca00078eb8ff */
[----:B------:R2:W-:Y:S02]  /*08f0*/  STS [UR9+0x8], R2 ;  /* 0x00000802ff007988 */ /* 0x0005e40008000809 */
.L_x_16:
[----:B------:R-:W-:Y:S05]  /*0900*/  BSYNC.RELIABLE B0 ;  /* 0x0000000000007941 */ /* 0x000fea0003800100 */
.L_x_13:
[----:B--2345:R-:W2:Y:S02]  /*0910*/  @!P3 LDS R2, [UR9+0x8] ;  /* 0x00000809ff02b984 */ /* 0x03cea40008000800 */
[----:B--2---:R-:W-:-:S05]  /*0920*/  @!P3 LOP3.LUT R2, R2, 0x8000, RZ, 0xb8, !PT ;  /* 0x000080000202b812 */ /* 0x004fca00078eb8ff */
[----:B------:R4:W-:Y:S02]  /*0930*/  @!P3 STS [UR9+0x8], R2 ;  /* 0x00000802ff00b988 */ /* 0x0009e40008000809 */
.L_x_17:
[----:B------:R-:W-:Y:S05]  /*0940*/  BSYNC.RECONVERGENT B1 ;  /* 0x0000000000017941 */ /* 0x000fea0003800200 */
.L_x_12:
[----:B------:R-:W-:Y:S05]  /*0950*/  WARPSYNC.ALL ;  /* 0x0000000000007948 */ /* 0x000fea0003800000 */
[----:B------:R-:W-:Y:S01]  /*0960*/  NOP ;  /* 0x0000000000007918 */ /* 0x000fe20000000000 */
[----:B------:R-:W-:Y:S05]  /*0970*/  @P0 BRA `(.L_x_18) ;  /* 0x0000000000300947 */ /* 0x000fea0003800000 */
[----:B--234-:R-:W2:Y:S01]  /*0980*/  S2R R2, SR_LANEID ;  /* 0x0000000000027919 */ /* 0x01cea20000000000 */
[----:B------:R-:W-:Y:S05]  /*0990*/  WARPSYNC.ALL ;  /* 0x0000000000007948 */ /* 0x000fea0003800000 */
[----:B------:R-:W-:Y:S01]  /*09a0*/  NOP ;  /* 0x0000000000007918 */ /* 0x000fe20000000000 */
[----:B--2---:R-:W-:-:S05]  /*09b0*/  IMAD.SHL.U32 R5, R2, 0x4, RZ ;  /* 0x0000000402057824 */ /* 0x004fca00078e00ff */
[----:B------:R-:W2:Y:S01]  /*09c0*/  LDS R7, [R5+UR9] ;  /* 0x0000000905077984 */ /* 0x000ea20008000800 */
[----:B------:R-:W-:-:S05]  /*09d0*/  IADD3 R2, P1, PT, R5, UR6, RZ ;  /* 0x0000000605027c10 */ /* 0x000fca000ff3e0ff */
[----:B------:R-:W-:-:S05]  /*09e0*/  IMAD.X R3, RZ, RZ, UR7, P1 ;  /* 0x00000007ff037e24 */ /* 0x000fca00088e06ff */
[----:B--2---:R5:W2:Y:S01]  /*09f0*/  ATOMG.E.EXCH.STRONG.GPU PT, RZ, [R2], R7 ;  /* 0x0000000702ff73a8 */ /* 0x004aa200041ee100 */
[----:B------:R-:W-:-:S04]  /*0a00*/  DEPBAR {5,4,3,2,1,0} ;  /* 0x0000003f0000791a */ /* 0x000fc80000000000 */
[----:B------:R-:W3:Y:S02]  /*0a10*/  CCTL.E.C.LDCU.IV.DEEP [UR6] ;  /* 0x0000000006007540 */ /* 0x000ee40009c08000 */
[----:B---3--:R5:W-:Y:S01]  /*0a20*/  UTMACCTL.IV [UR6] ;  /* 0x00000000060079b9 */ /* 0x008be20008000000 */
[----:B------:R-:W-:Y:S01]  /*0a30*/  NOP ;  /* 0x0000000000007918 */ /* 0x000fe20000000000 */
.L_x_18:
[----:B------:R-:W-:Y:S05]  /*0a40*/  @P0 BRA `(.L_x_19) ;  /* 0x00000000000c0947 */ /* 0x000fea0003800000 */
[----:B------:R0:W-:Y:S01]  /*0a50*/  UTMACMDFLUSH ;  /* 0x00000000000079b7 */ /* 0x0001e20000000000 */
[----:B------:R-:W-:Y:S05]  /*0a60*/  @P0 BRA `(.L_x_19) ;  /* 0x0000000000040947 */ /* 0x000fea0003800000 */
[----:B------:R-:W-:-:S04]  /*0a70*/  DEPBAR.LE SB0, 0x0 ;  /* 0x000080000000791a */ /* 0x000fc80000000000 */
.L_x_19:
[----:B------:R-:W-:Y:S05]  /*0a80*/  WARPSYNC.ALL ;  /* 0x0000000000007948 */ /* 0x000fea0003800000 */
[----:B------:R-:W-:Y:S01]  /*0a90*/  NOP ;  /* 0x0000000000007918 */ /* 0x000fe20000000000 */
[----:B--2---:R-:W-:Y:S06]  /*0aa0*/  BAR.SYNC.DEFER_BLOCKING 0x0 ;  /* 0x0000000000007b1d */ /* 0x004fec0000010000 */
[----:B------:R-:W-:Y:S02]  /*0ab0*/  BSSY.RECONVERGENT B1, `(.L_x_20) ;  /* 0x000000b000017945 */ /* 0x000fe40003800200 */
[----:B------:R-:W-:Y:S06]  /*0ac0*/  BAR.SYNC.DEFER_BLOCKING 0x0 ;  /* 0x0000000000007b1d */ /* 0x000fec0000010000 */
[----:B------:R2:W-:Y:S01]  /*0ad0*/  @!P0 STS [R11], RZ ;  /* 0x000000ff0b008388 */ /* 0x0005e20000000800 */
[----:B------:R-:W-:Y:S01]  /*0ae0*/  NOP ;  /* 0x0000000000007918 */ /* 0x000fe20000000000 */
[----:B------:R-:W-:Y:S05]  /*0af0*/  @P3 BRA `(.L_x_21) ;  /* 0x0000000000183947 */ /* 0x000fea0003800000 */
[----:B---345:R-:W3:Y:S01]  /*0b00*/  LDS R2, [UR9+0x8] ;  /* 0x00000809ff027984 */ /* 0x038ee20008000800 */
[----:B------:R-:W4:Y:S01]  /*0b10*/  LDC.64 R6, c[0x0][0x388] ;  /* 0x0000e200ff067b82 */ /* 0x000f220000000a00 */
[----:B------:R-:W-:Y:S02]  /*0b20*/  IMAD.MOV.U32 R3, RZ, RZ, 0x70 ;  /* 0x00000070ff037424 */ /* 0x000fe400078e00ff */
[----:B----4-:R4:W-:Y:S03]  /*0b30*/  STS.64 [UR9], R6 ;  /* 0x00000006ff007988 */ /* 0x0109e60008000a09 */
[----:B---3--:R-:W-:-:S05]  /*0b40*/  LOP3.LUT R2, R2, 0x10, R3, 0xd8, !PT ;  /* 0x0000001002027812 */ /* 0x008fca00078ed803 */
[----:B------:R4:W-:Y:S02]  /*0b50*/  STS [UR9+0x8], R2 ;  /* 0x00000802ff007988 */ /* 0x0009e40008000809 */
.L_x_21:
[----:B-----5:R-:W-:Y:S05]  /*0b60*/  BSYNC.RECONVERGENT B1 ;  /* 0x0000000000017941 */ /* 0x020fea0003800200 */
.L_x_20:
[----:B------:R-:W-:Y:S04]  /*0b70*/  BSSY.RECONVERGENT B2, `(.L_x_22) ;  /* 0x000000f000027945 */ /* 0x000fe80003800200 */
[----:B------:R-:W-:Y:S04]  /*0b80*/  BSSY.RELIABLE B1, `(.L_x_23) ;  /* 0x000000c000017945 */ /* 0x000fe80003800100 */
[----:B------:R-:W-:Y:S05]  /*0b90*/  @P3 BRA `(.L_x_24) ;  /* 0x0000000000283947 */ /* 0x000fea0003800000 */
[----:B---34-:R-:W3:Y:S01]  /*0ba0*/  LDS R2, [UR9+0x34] ;  /* 0x00003409ff027984 */ /* 0x018ee20008000800 */
[----:B------:R-:W-:Y:S01]  /*0bb0*/  IMAD.MOV.U32 R3, RZ, RZ, 0x3f000000 ;  /* 0x3f000000ff037424 */ /* 0x000fe200078e00ff */
[----:B------:R-:W-:Y:S05]  /*0bc0*/  @P3 BREAK.RELIABLE B1 ;  /* 0x0000000000013942 */ /* 0x000fea0003800100 */
[----:B---3--:R-:W-:-:S05]  /*0bd0*/  LOP3.LUT R2, R2, 0xff000000, R3, 0xb8, !PT ;  /* 0xff00000002027812 */ /* 0x008fca00078eb803 */
[----:B------:R3:W-:Y:S01]  /*0be0*/  STS [UR9+0x34], R2 ;  /* 0x00003402ff007988 */ /* 0x0007e20008000809 */
[----:B------:R-:W-:Y:S05]  /*0bf0*/  @P3 BRA `(.L_x_25) ;  /* 0x0000000000183947 */ /* 0x000fea0003800000 */
[----:B---3--:R-:W3:Y:S01]  /*0c00*/  LDS R2, [UR9+0x38] ;  /* 0x00003809ff027984 */ /* 0x008ee20008000800 */
[----:B------:R-:W-:-:S05]  /*0c10*/  IMAD.MOV.U32 R3, RZ, RZ, 0x7f ;  /* 0x0000007fff037424 */ /* 0x000fca00078e00ff */
[----:B---3--:R-:W-:-:S05]  /*0c20*/  LOP3.LUT R2, R2, 0xff, R3, 0xb8, !PT ;  /* 0x000000ff02027812 */ /* 0x008fca00078eb803 */
[----:B------:R5:W-:Y:S02]  /*0c30*/  STS [UR9+0x38], R2 ;  /* 0x00003802ff007988 */ /* 0x000be40008000809 */
.L_x_24:
[----:B------:R-:W-:Y:S05]  /*0c40*/  BSYNC.RELIABLE B1 ;  /* 0x0000000000017941 */ /* 0x000fea0003800100 */
.L_x_23:
[----:B------:R2:W-:Y:S02]  /*0c50*/  @!P3 STS [UR9+0x20], R12 ;  /* 0x0000200cff00b988 */ /* 0x0005e40008000809 */
.L_x_25:
[----:B------:R-:W-:Y:S05]  /*0c60*/  BSYNC.RECONVERGENT B2 ;  /* 0x0000000000027941 */ /* 0x000fea0003800200 */
.L_x_22:
[----:B------:R-:W-:Y:S05]  /*0c70*/  WARPSYNC.ALL ;  /* 0x0000000000007948 */ /* 0x000fea0003800000 */
[----:B------:R-:W-:Y:S01]  /*0c80*/  NOP ;  /* 0x0000000000007918 */ /* 0x000fe20000000000 */
[----:B------:R-:W2:Y:S01]  /*0c90*/  LDC R5, c[0x0][0x39c] ;  /* 0x0000e700ff057b82 */ /* 0x000ea20000000800 */
[----:B------:R-:W-:Y:S01]  /*0ca0*/  BSSY.RECONVERGENT B2, `(.L_x_26) ;  /* 0x0000010000027945 */ /* 0x000fe20003800200 */
[----:B--2---:R-:W-:-:S05]  /*0cb0*/  VIADD R5, R5, 0xffffffff ;  /* 0xffffffff05057836 */ /* 0x004fca0000000000 */
[----:B------:R2:W-:Y:S01]  /*0cc0*/  @!P3 STS [UR9+0x24], R5 ;  /* 0x00002405ff00b988 */ /* 0x0005e20008000809 */
[----:B------:R-:W-:Y:S05]  /*0cd0*/  @P3 BRA `(.L_x_27) ;  /* 0x0000000000303947 */ /* 0x000fea0003800000 */
[----:B------:R-:W2:Y:S01]  /*0ce0*/  LDS R3, [UR9+0x34] ;  /* 0x00003409ff037984 */ /* 0x000ea20008000800 */
[----:B----4-:R-:W4:Y:S03]  /*0cf0*/  LDC.64 R6, c[0x0][0x3b0] ;  /* 0x0000ec00ff067b82 */ /* 0x010f260000000a00 */
[----:B---3-5:R-:W3:Y:S01]  /*0d00*/  LDS R2, [UR9+0x1c] ;  /* 0x00001c09ff027984 */ /* 0x028ee20008000800 */
        /* <DEDUP_REMOVED lines=9> */
.L_x_27:
[----:B------:R-:W-:Y:S05]  /*0da0*/  BSYNC.RECONVERGENT B2 ;  /* 0x0000000000027941 */ /* 0x000fea0003800200 */
.L_x_26:
[----:B------:R-:W-:Y:S04]  /*0db0*/  BSSY.RECONVERGENT B3, `(.L_x_28) ;  /* 0x000001a000037945 */ /* 0x000fe80003800200 */
[----:B------:R-:W-:Y:S04]  /*0dc0*/  BSSY.RELIABLE B2, `(.L_x_29) ;  /* 0x0000015000027945 */ /* 0x000fe80003800100 */
[----:B------:R-:W-:Y:S05]  /*0dd0*/  @P3 BRA `(.L_x_30) ;  /* 0x0000000000203947 */ /* 0x000fea0003800000 */
[----:B---345:R-:W3:Y:S02]  /*0de0*/  LDS R2, [UR9+0x34] ;  /* 0x00003409ff027984 */ /* 0x038ee40008000800 */
[----:B---3--:R-:W-:-:S05]  /*0df0*/  LOP3.LUT R2, R2, 0x38, RZ, 0xb8, !PT ;  /* 0x0000003802027812 */ /* 0x008fca00078eb8ff */
[----:B------:R3:W-:Y:S01]  /*0e00*/  STS [UR9+0x34], R2 ;  /* 0x00003402ff007988 */ /* 0x0007e20008000809 */
[----:B------:R-:W-:Y:S05]  /*0e10*/  @P3 BRA `(.L_x_31) ;  /* 0x0000000000203947 */ /* 0x000fea0003800000 */
[----:B---3--:R-:W3:Y:S01]  /*0e20*/  LDS R2, [UR9+0x8] ;  /* 0x00000809ff027984 */ /* 0x008ee20008000800 */
[----:B------:R-:W-:-:S05]  /*0e30*/  IMAD.MOV.U32 R3, RZ, RZ, 0x780 ;  /* 0x00000780ff037424 */ /* 0x000fca00078e00ff */
[----:B---3--:R-:W-:-:S05]  /*0e40*/  LOP3.LUT R2, R2, 0x500, R3, 0xd8, !PT ;  /* 0x0000050002027812 */ /* 0x008fca00078ed803 */
[----:B------:R3:W-:Y:S02]  /*0e50*/  STS [UR9+0x8], R2 ;  /* 0x00000802ff007988 */ /* 0x0007e40008000809 */
.L_x_30:
[----:B------:R-:W-:Y:S05]  /*0e60*/  @P3 BRA `(.L_x_32) ;  /* 0x0000000000283947 */ /* 0x000fea0003800000 */
[----:B---345:R-:W3:Y:S02]  /*0e70*/  LDS R2, [UR9+0x8] ;  /* 0x00000809ff027984 */ /* 0x038ee40008000800 */
[----:B---3--:R-:W-:-:S05]  /*0e80*/  LOP3.LUT R2, R2, 0x1800, RZ, 0xb8, !PT ;  /* 0x0000180002027812 */ /* 0x008fca00078eb8ff */
[----:B------:R4:W-:Y:S02]  /*0e90*/  STS [UR9+0x8], R2 ;  /* 0x00000802ff007988 */ /* 0x0009e40008000809 */
.L_x_31:
[----:B------:R-:W-:Y:S05]  /*0ea0*/  @P3 BREAK.RELIABLE B2 ;  /* 0x0000000000023942 */ /* 0x000fea0003800100 */
[----:B------:R-:W-:Y:S05]  /*0eb0*/  @P3 BRA `(.L_x_33) ;  /* 0x0000000000243947 */ /* 0x000fea0003800000 */
[----:B---34-:R-:W3:Y:S01]  /*0ec0*/  LDS R2, [UR9+0x8] ;  /* 0x00000809ff027984 */ /* 0x018ee20008000800 */
[----:B------:R-:W-:-:S05]  /*0ed0*/  IMAD.MOV.U32 R3, RZ, RZ, 0x6000 ;  /* 0x00006000ff037424 */ /* 0x000fca00078e00ff */
[----:B---3--:R-:W-:-:S04]  /*0ee0*/  LOP3.LUT R2, R2, 0x6000, R3, 0xd8, !PT ;  /* 0x0000600002027812 */ /* 0x008fc800078ed803 */
[----:B------:R-:W-:-:S05]  /*0ef0*/  LOP3.LUT R2, R2, 0x400000, RZ, 0xb8, !PT ;  /* 0x0040000002027812 */ /* 0x000fca00078eb8ff */
[----:B------:R3:W-:Y:S02]  /*0f00*/  STS [UR9+0x8], R2 ;  /* 0x00000802ff007988 */ /* 0x0007e40008000809 */
.L_x_32:
[----:B------:R-:W-:Y:S05]  /*0f10*/  BSYNC.RELIABLE B2 ;  /* 0x0000000000027941 */ /* 0x000fea0003800100 */
.L_x_29:
[----:B---345:R-:W3:Y:S02]  /*0f20*/  @!P3 LDS R2, [UR9+0x8] ;  /* 0x00000809ff02b984 */ /* 0x038ee40008000800 */
[----:B---3--:R-:W-:-:S05]  /*0f30*/  @!P3 LOP3.LUT R2, R2, 0x8000, RZ, 0xb8, !PT ;  /* 0x000080000202b812 */ /* 0x008fca00078eb8ff */
[----:B------:R5:W-:Y:S02]  /*0f40*/  @!P3 STS [UR9+0x8], R2 ;  /* 0x00000802ff00b988 */ /* 0x000be40008000809 */
.L_x_33:
[----:B------:R-:W-:Y:S05]  /*0f50*/  BSYNC.RECONVERGENT B3 ;  /* 0x0000000000037941 */ /* 0x000fea0003800200 */
.L_x_28:
[----:B------:R-:W-:Y:S05]  /*0f60*/  WARPSYNC.ALL ;  /* 0x0000000000007948 */ /* 0x000fea0003800000 */
[----:B------:R-:W-:Y:S01]  /*0f70*/  NOP ;  /* 0x0000000000007918 */ /* 0x000fe20000000000 */
[----:B------:R-:W-:-:S04]  /*0f80*/  UIADD3 UR5, UPT, UPT, UR4, 0x80, URZ ;  /* 0x0000008004057890 */ /* 0x000fc8000fffe0ff */
[----:B------:R-:W-:-:S04]  /*0f90*/  UIADD3 UR42, UP0, UPT, UR5, UR10, URZ ;  /* 0x0000000a052a7290 */ /* 0x000fc8000ff1e0ff */
[----:B------:R-:W-:Y:S01]  /*0fa0*/  ULEA.HI.X.SX32 UR43, UR5, UR11, 0x1, UP0 ;  /* 0x0000000b052b7291 */ /* 0x000fe200080f0eff */
[----:B------:R-:W-:Y:S11]  /*0fb0*/  @P0 BRA `(.L_x_34) ;  /* 0x0000000000300947 */ /* 0x000ff60003800000 */
[----:B---345:R-:W3:Y:S01]  /*0fc0*/  S2R R2, SR_LANEID ;  /* 0x0000000000027919 */ /* 0x038ee20000000000 */
[----:B------:R-:W-:Y:S05]  /*0fd0*/  WARPSYNC.ALL ;  /* 0x0000000000007948 */ /* 0x000fea0003800000 */
[----:B------:R-:W-:Y:S01]  /*0fe0*/  NOP ;  /* 0x0000000000007918 */ /* 0x000fe20000000000 */
[----:B---3--:R-:W-:-:S05]  /*0ff0*/  IMAD.SHL.U32 R6, R2, 0x4, RZ ;  /* 0x0000000402067824 */ /* 0x008fca00078e00ff */
[----:B------:R-:W3:Y:S01]  /*1000*/  LDS R7, [R6+UR9] ;  /* 0x0000000906077984 */ /* 0x000ee20008000800 */
[----:B------:R-:W-:-:S05]  /*1010*/  IADD3 R2, P1, PT, R6, UR42, RZ ;  /* 0x0000002a06027c10 */ /* 0x000fca000ff3e0ff */
[----:B------:R-:W-:-:S05]  /*1020*/  IMAD.X R3, RZ, RZ, UR43, P1 ;  /* 0x0000002bff037e24 */ /* 0x000fca00088e06ff */
[----:B---3--:R3:W4:Y:S01]  /*1030*/  ATOMG.E.EXCH.STRONG.GPU PT, RZ, [R2], R7 ;  /* 0x0000000702ff73a8 */ /* 0x00872200041ee100 */
[----:B------:R-:W-:-:S04]  /*1040*/  DEPBAR {5,4,3,2,1,0} ;  /* 0x0000003f0000791a */ /* 0x000fc80000000000 */
[----:B------:R-:W5:Y:S02]  /*1050*/  CCTL.E.C.LDCU.IV.DEEP [UR42] ;  /* 0x000000002a007540 */ /* 0x000f640009c08000 */
[----:B-----5:R3:W-:Y:S01]  /*1060*/  UTMACCTL.IV [UR42] ;  /* 0x000000002a0079b9 */ /* 0x0207e20008000000 */
[----:B------:R-:W-:Y:S01]  /*1070*/  NOP ;  /* 0x0000000000007918 */ /* 0x000fe20000000000 */
.L_x_34:
[----:B------:R-:W-:Y:S05]  /*1080*/  @P0 BRA `(.L_x_35) ;  /* 0x00000000000c0947 */ /* 0x000fea0003800000 */
[----:B------:R0:W-:Y:S01]  /*1090*/  UTMACMDFLUSH ;  /* 0x00000000000079b7 */ /* 0x0001e20000000000 */
[----:B------:R-:W-:Y:S05]  /*10a0*/  @P0 BRA `(.L_x_35) ;  /* 0x0000000000040947 */ /* 0x000fea0003800000 */
[----:B------:R-:W-:-:S04]  /*10b0*/  DEPBAR.LE SB0, 0x0 ;  /* 0x000080000000791a */ /* 0x000fc80000000000 */
.L_x_35:
[----:B------:R-:W-:Y:S05]  /*10c0*/  WARPSYNC.ALL ;  /* 0x0000000000007948 */ /* 0x000fea0003800000 */
[----:B------:R-:W-:Y:S01]  /*10d0*/  NOP ;  /* 0x0000000000007918 */ /* 0x000fe20000000000 */
[----:B----4-:R-:W-:Y:S06]  /*10e0*/  BAR.SYNC.DEFER_BLOCKING 0x0 ;  /* 0x0000000000007b1d */ /* 0x010fec0000010000 */
[----:B------:R-:W-:Y:S02]  /*10f0*/  BSSY.RECONVERGENT B3, `(.L_x_36) ;  /* 0x000000b000037945 */ /* 0x000fe40003800200 */
[----:B------:R-:W-:Y:S06]  /*1100*/  BAR.SYNC.DEFER_BLOCKING 0x0 ;  /* 0x0000000000007b1d */ /* 0x000fec0000010000 */
[----:B------:R4:W-:Y:S01]  /*1110*/  @!P0 STS [R11], RZ ;  /* 0x000000ff0b008388 */ /* 0x0009e20000000800 */
[----:B------:R-:W-:Y:S01]  /*1120*/  NOP ;  /* 0x0000000000007918 */ /* 0x000fe20000000000 */
[----:B------:R-:W-:Y:S05]  /*1130*/  @P3 BRA `(.L_x_37) ;  /* 0x0000000000183947 */ /* 0x000fea0003800000 */
[----:B---3-5:R-:W3:Y:S01]  /*1140*/  LDS R2, [UR9+0x8] ;  /* 0x00000809ff027984 */ /* 0x028ee20008000800 */
[----:B------:R-:W5:Y:S01]  /*1150*/  LDC.64 R6, c[0x0][0x390] ;  /* 0x0000e400ff067b82 */ /* 0x000f620000000a00 */
[----:B------:R-:W-:Y:S02]  /*1160*/  IMAD.MOV.U32 R3, RZ, RZ, 0x70 ;  /* 0x00000070ff037424 */ /* 0x000fe400078e00ff */
[----:B-----5:R5:W-:Y:S03]  /*1170*/  STS.64 [UR9], R6 ;  /* 0x00000006ff007988 */ /* 0x020be60008000a09 */
[----:B---3--:R-:W-:-:S05]  /*1180*/  LOP3.LUT R2, R2, 0x10, R3, 0xd8, !PT ;  /* 0x0000001002027812 */ /* 0x008fca00078ed803 */
[----:B------:R5:W-:Y:S02]  /*1190*/  STS [UR9+0x8], R2 ;  /* 0x00000802ff007988 */ /* 0x000be40008000809 */
.L_x_37:
[----:B---3--:R-:W-:Y:S05]  /*11a0*/  BSYNC.RECONVERGENT B3 ;  /* 0x0000000000037941 */ /* 0x008fea0003800200 */
.L_x_36:
[----:B------:R-:W-:Y:S04]  /*11b0*/  BSSY.RECONVERGENT B4, `(.L_x_38) ;  /* 0x0000011000047945 */ /* 0x000fe80003800200 */
[----:B------:R-:W-:Y:S04]  /*11c0*/  BSSY.RELIABLE B3, `(.L_x_39) ;  /* 0x000000e000037945 */ /* 0x000fe80003800100 */
[----:B------:R-:W-:Y:S05]  /*11d0*/  @P3 BRA `(.L_x_40) ;  /* 0x0000000000243947 */ /* 0x000fea0003800000 */
[----:B-----5:R-:W3:Y:S01]  /*11e0*/  LDS R2, [UR9+0x34] ;  /* 0x00003409ff027984 */ /* 0x020ee20008000800 */
[----:B------:R-:W-:-:S05]  /*11f0*/  IMAD.MOV.U32 R3, RZ, RZ, 0x3f000000 ;  /* 0x3f000000ff037424 */ /* 0x000fca00078e00ff */
[----:B---3--:R-:W-:-:S05]  /*1200*/  LOP3.LUT R2, R2, 0xff000000, R3, 0xb8, !PT ;  /* 0xff00000002027812 */ /* 0x008fca00078eb803 */
[----:B------:R3:W-:Y:S01]  /*1210*/  STS [UR9+0x34], R2 ;  /* 0x00003402ff007988 */ /* 0x0007e20008000809 */
[----:B------:R-:W-:Y:S05]  /*1220*/  @P3 BRA `(.L_x_41) ;  /* 0x00000000001c3947 */ /* 0x000fea0003800000 */
[----:B---3--:R-:W3:Y:S01]  /*1230*/  LDS R2, [UR9+0x38] ;  /* 0x00003809ff027984 */ /* 0x008ee20008000800 */
[----:B------:R-:W-:-:S05]  /*1240*/  IMAD.MOV.U32 R3, RZ, RZ, 0x7f ;  /* 0x0000007fff037424 */ /* 0x000fca00078e00ff */
[----:B---3--:R-:W-:-:S05]  /*1250*/  LOP3.LUT R2, R2, 0xff, R3, 0xb8, !PT ;  /* 0x000000ff02027812 */ /* 0x008fca00078eb803 */
[----:B------:R3:W-:Y:S02]  /*1260*/  STS [UR9+0x38], R2 ;  /* 0x00003802ff007988 */ /* 0x0007e40008000809 */
.L_x_40:
[----:B------:R-:W-:Y:S05]  /*1270*/  @P3 BREAK.RELIABLE B3 ;  /* 0x0000000000033942 */ /* 0x000fea0003800100 */
[----:B------:R-:W-:Y:S05]  /*1280*/  @P3 BRA `(.L_x_42) ;  /* 0x00000000000c3947 */ /* 0x000fea0003800000 */
[----:B------:R2:W-:Y:S02]  /*1290*/  STS [UR9+0x20], R5 ;  /* 0x00002005ff007988 */ /* 0x0005e40008000809 */
.L_x_41:
[----:B------:R-:W-:Y:S05]  /*12a0*/  BSYNC.RELIABLE B3 ;  /* 0x0000000000037941 */ /* 0x000fea0003800100 */
.L_x_39:
[----:B------:R2:W-:Y:S02]  /*12b0*/  @!P3 STS [UR9+0x24], R4 ;  /* 0x00002404ff00b988 */ /* 0x0005e40008000809 */
.L_x_42:
[----:B------:R-:W-:Y:S05]  /*12c0*/  BSYNC.RECONVERGENT B4 ;  /* 0x0000000000047941 */ /* 0x000fea0003800200 */
.L_x_38:
[----:B------:R-:W-:Y:S05]  /*12d0*/  WARPSYNC.ALL ;  /* 0x0000000000007948 */ /* 0x000fea0003800000 */
[----:B------:R-:W-:Y:S01]  /*12e0*/  NOP ;  /* 0x0000000000007918 */ /* 0x000fe20000000000 */
[----:B------:R-:W-:Y:S04]  /*12f0*/  BSSY.RECONVERGENT B4, `(.L_x_43) ;  /* 0x000000e000047945 */ /* 0x000fe80003800200 */
[----:B------:R-:W-:Y:S05]  /*1300*/  @P3 BRA `(.L_x_44) ;  /* 0x0000000000303947 */ /* 0x000fea0003800000 */
[----:B------:R-:W2:Y:S02]  /*1310*/  LDS R3, [UR9+0x34] ;  /* 0x00003409ff037984 */ /* 0x000ea40008000800 */
[----:B--2---:R-:W2:Y:S02]  /*1320*/  LDC.64 R4, c[0x0][0x3b8] ;  /* 0x0000ee00ff047b82 */ /* 0x004ea40000000a00 */
[----:B---3-5:R-:W3:Y:S01]  /*1330*/  LDS R2, [UR9+0x1c] ;  /* 0x00001c09ff027984 */ /* 0x028ee20008000800 */
[C---:B--2---:R-:W-:Y:S01]  /*1340*/  SHF.L.U64.HI R5, R4.reuse, 0x1, R5 ;  /* 0x0000000104057819 */ /* 0x044fe20000010205 */
[----:B------:R-:W-:-:S03]  /*1350*/  IMAD.SHL.U32 R4, R4, 0x2, RZ ;  /* 0x0000000204047824 */ /* 0x000fc600078e00ff */
[--C-:B------:R-:W-:Y:S02]  /*1360*/  SHF.R.U32.HI R7, RZ, 0x4, R5.reuse ;  /* 0x00000004ff077819 */ /* 0x100fe40000011605 */
[----:B------:R-:W-:-:S05]  /*1370*/  SHF.R.U64 R4, R4, 0x4, R5 ;  /* 0x0000000404047819 */ /* 0x000fca0000001205 */
[----:B------:R2:W-:Y:S01]  /*1380*/  STS [UR9+0xc], R4 ;  /* 0x00000c04ff007988 */ /* 0x0005e20008000809 */
[----:B------:R-:W-:Y:S02]  /*1390*/  LOP3.LUT R3, R3, 0x7, RZ, 0xb8, !PT ;  /* 0x0000000703037812 */ /* 0x000fe400078eb8ff */
[----:B---3--:R-:W-:-:S03]  /*13a0*/  LOP3.LUT R2, R2, 0xf, R7, 0xb8, !PT ;  /* 0x0000000f02027812 */ /* 0x008fc600078eb807 */
[----:B------:R2:W-:Y:S04]  /*13b0*/  STS [UR9+0x34], R3 ;  /* 0x00003403ff007988 */ /* 0x0005e80008000809 */
[----:B------:R2:W-:Y:S02]  /*13c0*/  STS [UR9+0x1c], R2 ;  /* 0x00001c02ff007988 */ /* 0x0005e40008000809 */
.L_x_44:
[----:B------:R-:W-:Y:S05]  /*13d0*/  BSYNC.RECONVERGENT B4 ;  /* 0x0000000000047941 */ /* 0x000fea0003800200 */
.L_x_43:
[----:B------:R-:W-:Y:S04]  /*13e0*/  BSSY.RECONVERGENT B5, `(.L_x_45) ;  /* 0x000001a000057945 */ /* 0x000fe80003800200 */
[----:B------:R-:W-:Y:S04]  /*13f0*/  BSSY.RELIABLE B4, `(.L_x_46) ;  /* 0x0000015000047945 */ /* 0x000fe80003800100 */
[----:B------:R-:W-:Y:S05]  /*1400*/  @P3 BRA `(.L_x_47) ;  /* 0x0000000000203947 */ /* 0x000fea0003800000 */
[----:B--23-5:R-:W2:Y:S02]  /*1410*/  LDS R2, [UR9+0x34] ;  /* 0x00003409ff027984 */ /* 0x02cea40008000800 */
[----:B--2---:R-:W-:-:S05]  /*1420*/  LOP3.LUT R2, R2, 0x38, RZ, 0xb8, !PT ;  /* 0x0000003802027812 */ /* 0x004fca00078eb8ff */
[----:B------:R2:W-:Y:S01]  /*1430*/  STS [UR9+0x34], R2 ;  /* 0x00003402ff007988 */ /* 0x0005e20008000809 */
[----:B------:R-:W-:Y:S05]  /*1440*/  @P3 BRA `(.L_x_48) ;  /* 0x0000000000203947 */ /* 0x000fea0003800000 */
[----:B--2---:R-:W2:Y:S01]  /*1450*/  LDS R2, [UR9+0x8] ;  /* 0x00000809ff027984 */ /* 0x004ea20008000800 */
[----:B------:R-:W-:-:S05]  /*1460*/  IMAD.MOV.U32 R3, RZ, RZ, 0x780 ;  /* 0x00000780ff037424 */ /* 0x000fca00078e00ff */
[----:B--2---:R-:W-:-:S05]  /*1470*/  LOP3.LUT R2, R2, 0x500, R3, 0xd8, !PT ;  /* 0x0000050002027812 */ /* 0x004fca00078ed803 */
[----:B------:R2:W-:Y:S02]  /*1480*/  STS [UR9+0x8], R2 ;  /* 0x00000802ff007988 */ /* 0x0005e40008000809 */
.L_x_47:
[----:B------:R-:W-:Y:S05]  /*1490*/  @P3 BRA `(.L_x_49) ;  /* 0x0000000000283947 */ /* 0x000fea0003800000 */
[----:B--23-5:R-:W2:Y:S02]  /*14a0*/  LDS R2, [UR9+0x8] ;  /* 0x00000809ff027984 */ /* 0x02cea40008000800 */
[----:B--2---:R-:W-:-:S05]  /*14b0*/  LOP3.LUT R2, R2, 0x1800, RZ, 0xb8, !PT ;  /* 0x0000180002027812 */ /* 0x004fca00078eb8ff */
[----:B------:R3:W-:Y:S02]  /*14c0*/  STS [UR9+0x8], R2 ;  /* 0x00000802ff007988 */ /* 0x0007e40008000809 */
.L_x_48:
[----:B------:R-:W-:Y:S05]  /*14d0*/  @P3 BREAK.RELIABLE B4 ;  /* 0x0000000000043942 */ /* 0x000fea0003800100 */
[----:B------:R-:W-:Y:S05]  /*14e0*/  @P3 BRA `(.L_x_50) ;  /* 0x0000000000243947 */ /* 0x000fea0003800000 */
[----:B--23--:R-:W2:Y:S01]  /*14f0*/  LDS R2, [UR9+0x8] ;  /* 0x00000809ff027984 */ /* 0x00cea20008000800 */
[----:B------:R-:W-:-:S05]  /*1500*/  IMAD.MOV.U32 R3, RZ, RZ, 0x6000 ;  /* 0x00006000ff037424 */ /* 0x000fca00078e00ff */
[----:B--2---:R-:W-:-:S04]  /*1510*/  LOP3.LUT R2, R2, 0x6000, R3, 0xd8, !PT ;  /* 0x0000600002027812 */ /* 0x004fc800078ed803 */
[----:B------:R-:W-:-:S05]  /*1520*/  LOP3.LUT R2, R2, 0x400000, RZ, 0xb8, !PT ;  /* 0x0040000002027812 */ /* 0x000fca00078eb8ff */
[----:B------:R2:W-:Y:S02]  /*1530*/  STS [UR9+0x8], R2 ;  /* 0x00000802ff007988 */ /* 0x0005e40008000809 */
.L_x_49:
[----:B------:R-:W-:Y:S05]  /*1540*/  BSYNC.RELIABLE B4 ;  /* 0x0000000000047941 */ /* 0x000fea0003800100 */
.L_x_46:
[----:B--23-5:R-:W2:Y:S02]  /*1550*/  @!P3 LDS R2, [UR9+0x8] ;  /* 0x00000809ff02b984 */ /* 0x02cea40008000800 */
[----:B--2---:R-:W-:-:S05]  /*1560*/  @!P3 LOP3.LUT R2, R2, 0x8000, RZ, 0xb8, !PT ;  /* 0x000080000202b812 */ /* 0x004fca00078eb8ff */
[----:B------:R5:W-:Y:S02]  /*1570*/  @!P3 STS [UR9+0x8], R2 ;  /* 0x00000802ff00b988 */ /* 0x000be40008000809 */
.L_x_50:
[----:B------:R-:W-:Y:S05]  /*1580*/  BSYNC.RECONVERGENT B5 ;  /* 0x0000000000057941 */ /* 0x000fea0003800200 */
.L_x_45:
[----:B------:R-:W-:Y:S05]  /*1590*/  WARPSYNC.ALL ;  /* 0x0000000000007948 */ /* 0x000fea0003800000 */
[----:B------:R-:W-:Y:S01]  /*15a0*/  NOP ;  /* 0x0000000000007918 */ /* 0x000fe20000000000 */
[----:B------:R-:W-:-:S04]  /*15b0*/  UIADD3 UR4, UPT, UPT, UR4, 0x100, URZ ;  /* 0x0000010004047890 */ /* 0x000fc8000fffe0ff */
[----:B------:R-:W-:-:S04]  /*15c0*/  UIADD3 UR10, UP0, UPT, UR4, UR10, URZ ;  /* 0x0000000a040a7290 */ /* 0x000fc8000ff1e0ff */
[----:B------:R-:W-:Y:S01]  /*15d0*/  ULEA.HI.X.SX32 UR11, UR4, UR11, 0x1, UP0 ;  /* 0x0000000b040b7291 */ /* 0x000fe200080f0eff */
[----:B------:R-:W-:Y:S11]  /*15e0*/  @P0 BRA `(.L_x_51) ;  /* 0x0000000000300947 */ /* 0x000ff60003800000 */
[----:B--23-5:R-:W2:Y:S01]  /*15f0*/  S2R R2, SR_LANEID ;  /* 0x0000000000027919 */ /* 0x02cea20000000000 */
[----:B------:R-:W-:Y:S05]  /*1600*/  WARPSYNC.ALL ;  /* 0x0000000000007948 */ /* 0x000fea0003800000 */
[----:B------:R-:W-:Y:S01]  /*1610*/  NOP ;  /* 0x0000000000007918 */ /* 0x000fe20000000000 */
[----:B--2---:R-:W-:-:S05]  /*1620*/  IMAD.SHL.U32 R4, R2, 0x4, RZ ;  /* 0x0000000402047824 */ /* 0x004fca00078e00ff */
[----:B------:R-:W2:Y:S01]  /*1630*/  LDS R5, [R4+UR9] ;  /* 0x0000000904057984 */ /* 0x000ea20008000800 */
[----:B------:R-:W-:-:S05]  /*1640*/  IADD3 R2, P1, PT, R4, UR10, RZ ;  /* 0x0000000a04027c10 */ /* 0x000fca000ff3e0ff */
[----:B------:R-:W-:-:S05]  /*1650*/  IMAD.X R3, RZ, RZ, UR11, P1 ;  /* 0x0000000bff037e24 */ /* 0x000fca00088e06ff */
[----:B--2---:R2:W3:Y:S01]  /*1660*/  ATOMG.E.EXCH.STRONG.GPU PT, RZ, [R2], R5 ;  /* 0x0000000502ff73a8 */ /* 0x0044e200041ee100 */
[----:B------:R-:W-:-:S04]  /*1670*/  DEPBAR {5,4,3,2,1,0} ;  /* 0x0000003f0000791a */ /* 0x000fc80000000000 */
[----:B------:R-:W5:Y:S02]  /*1680*/  CCTL.E.C.LDCU.IV.DEEP [UR10] ;  /* 0x000000000a007540 */ /* 0x000f640009c08000 */
[----:B-----5:R2:W-:Y:S01]  /*1690*/  UTMACCTL.IV [UR10] ;  /* 0x000000000a0079b9 */ /* 0x0205e20008000000 */
[----:B------:R-:W-:Y:S01]  /*16a0*/  NOP ;  /* 0x0000000000007918 */ /* 0x000fe20000000000 */
.L_x_51:
[----:B------:R-:W-:Y:S05]  /*16b0*/  @P0 BRA `(.L_x_52) ;  /* 0x00000000000c0947 */ /* 0x000fea0003800000 */
[----:B------:R0:W-:Y:S01]  /*16c0*/  UTMACMDFLUSH ;  /* 0x00000000000079b7 */ /* 0x0001e20000000000 */
[----:B------:R-:W-:Y:S05]  /*16d0*/  @P0 BRA `(.L_x_52) ;  /* 0x0000000000040947 */ /* 0x000fea0003800000 */
[----:B------:R-:W-:-:S04]  /*16e0*/  DEPBAR.LE SB0, 0x0 ;  /* 0x000080000000791a */ /* 0x000fc80000000000 */
.L_x_52:
[----:B------:R-:W-:Y:S05]  /*16f0*/  WARPSYNC.ALL ;  /* 0x0000000000007948 */ /* 0x000fea0003800000 */
[----:B------:R-:W-:Y:S01]  /*1700*/  NOP ;  /* 0x0000000000007918 */ /* 0x000fe20000000000 */
[----:B---3--:R-:W-:Y:S01]  /*1710*/  BAR.SYNC.DEFER_BLOCKING 0x0 ;  /* 0x0000000000007b1d */ /* 0x008fe20000010000 */
[----:B--2--5:R-:W-:Y:S01]  /*1720*/  SHF.R.U32.HI R2, RZ, 0x5, R0 ;  /* 0x00000005ff027819 */ /* 0x024fe20000011600 */
[----:B------:R-:W-:Y:S01]  /*1730*/  UIADD3 UR13, UPT, UPT, UR9, 0x20010, URZ ;  /* 0x00020010090d7890 */ /* 0x000fe2000fffe0ff */
[----:B------:R-:W-:Y:S01]  /*1740*/  ISETP.GE.AND P0, PT, R10, 0x1, PT ;  /* 0x000000010a00780c */ /* 0x000fe20003f06270 */
[----:B------:R-:W-:Y:S01]  /*1750*/  USHF.L.U32 UR23, UR14, 0x7, URZ ;  /* 0x000000070e177899 */ /* 0x000fe200080006ff */
[----:B------:R-:W-:Y:S01]  /*1760*/  R2UR UR12, R2 ;  /* 0x00000000020c72ca */ /* 0x000fe200000e0000 */
[----:B------:R-:W-:Y:S01]  /*1770*/  VOTEU.ALL UP0, P3 ;  /* 0x0000000000ff7886 */ /* 0x000fe20001800000 */
[----:B------:R-:W-:Y:S01]  /*1780*/  UMOV UR4, 0x1 ;  /* 0x0000000100047882 */ /* 0x000fe20000000000 */
[----:B------:R-:W-:Y:S01]  /*1790*/  VOTEU.ALL UP1, P3 ;  /* 0x0000000000ff7886 */ /* 0x000fe20001820000 */
[----:B------:R-:W-:Y:S01]  /*17a0*/  USHF.L.U32 UR27, UR27, 0x7, URZ ;  /* 0x000000071b1b7899 */ /* 0x000fe200080006ff */
[----:B------:R-:W-:Y:S01]  /*17b0*/  BSSY.RECONVERGENT B5, `(.L_x_53) ;  /* 0x0000018000057945 */ /* 0x000fe20003800200 */
[----:B------:R-:W-:-:S04]  /*17c0*/  @!UP0 UIADD3 UR16, UPT, UPT, -UR4, 0x100000, URZ ;  /* 0x0010000004108890 */ /* 0x000fc8000fffe1ff */
[----:B------:R-:W-:Y:S02]  /*17d0*/  @!UP0 USHF.L.U32 UR17, UR16, 0xb, URZ ;  /* 0x0000000b10118899 */ /* 0x000fe400080006ff */
[----:B------:R-:W-:Y:S02]  /*17e0*/  @!UP0 USHF.L.U32 UR16, UR16, 0x1, URZ ;  /* 0x0000000110108899 */ /* 0x000fe400080006ff */
[----:B------:R-:W-:-:S04]  /*17f0*/  @!UP0 UIADD3 UR4, UPT, UPT, -UR4, 0x100000, URZ ;  /* 0x0010000004048890 */ /* 0x000fc8000fffe1ff */
[----:B------:R-:W-:Y:S02]  /*1800*/  @!UP0 USHF.L.U32 UR5, UR4, 0xb, URZ ;  /* 0x0000000b04058899 */ /* 0x000fe400080006ff */
[----:B------:R-:W-:Y:S01]  /*1810*/  @!UP0 USHF.L.U32 UR4, UR4, 0x1, URZ ;  /* 0x0000000104048899 */ /* 0x000fe200080006ff */
[----:B------:R-:W-:Y:S01]  /*1820*/  VOTEU.ALL UP0, P3 ;  /* 0x0000000000ff7886 */ /* 0x000fe20001800000 */
[----:B------:R-:W2:Y:S04]  /*1830*/  FENCE.VIEW.ASYNC.S ;  /* 0x00000000000073c6 */ /* 0x000ea80000000000 */
[----:B--2---:R2:W3:Y:S06]  /*1840*/  @!UP0 SYNCS.EXCH.64 URZ, [UR9+0x20000], UR16 ;  /* 0x0200001009ff85b2 */ /* 0x0044ec0008000100 */
[----:B------:R2:W3:Y:S02]  /*1850*/  @!UP1 SYNCS.EXCH.64 URZ, [UR9+0x20010], UR4 ;  /* 0x0200100409ff95b2 */ /* 0x0004e40008000100 */
[----:B---3--:R-:W-:Y:S06]  /*1860*/  BAR.SYNC.DEFER_BLOCKING 0x0 ;  /* 0x0000000000007b1d */ /* 0x008fec0000010000 */
[----:B------:R-:W-:Y:S05]  /*1870*/  @P3 BRA `(.L_x_54) ;  /* 0x00000000002c3947 */ /* 0x000fea0003800000 */
[----:B--2---:R-:W-:Y:S02]  /*1880*/  UMOV UR4, 0x1 ;  /* 0x0000000100047882 */ /* 0x004fe40000000000 */
[----:B------:R-:W-:-:S04]  /*1890*/  UIADD3 UR16, UPT, UPT, -UR4, 0x100000, URZ ;  /* 0x0010000004107890 */ /* 0x000fc8000fffe1ff */
[----:B------:R-:W-:Y:S02]  /*18a0*/  USHF.L.U32 UR17, UR16, 0xb, URZ ;  /* 0x0000000b10117899 */ /* 0x000fe400080006ff */
[----:B------:R-:W-:Y:S02]  /*18b0*/  USHF.L.U32 UR16, UR16, 0x1, URZ ;  /* 0x0000000110107899 */ /* 0x000fe400080006ff */
[----:B------:R-:W-:-:S04]  /*18c0*/  UIADD3 UR4, UPT, UPT, -UR4, 0x100000, URZ ;  /* 0x0010000004047890 */ /* 0x000fc8000fffe1ff */
[----:B------:R-:W-:Y:S02]  /*18d0*/  USHF.L.U32 UR5, UR4, 0xb, URZ ;  /* 0x0000000b04057899 */ /* 0x000fe400080006ff */
[----:B------:R-:W-:Y:S01]  /*18e0*/  USHF.L.U32 UR4, UR4, 0x1, URZ ;  /* 0x0000000104047899 */ /* 0x000fe200080006ff */
[----:B------:R-:W2:Y:S03]  /*18f0*/  FENCE.VIEW.ASYNC.S ;  /* 0x00000000000073c6 */ /* 0x000ea60000000000 */
[----:B--2---:R3:W5:Y:S08]  /*1900*/  SYNCS.EXCH.64 URZ, [UR9+0x20008], UR16 ;  /* 0x0200081009ff75b2 */ /* 0x0047700008000100 */
[----:B------:R3:W2:Y:S02]  /*1910*/  SYNCS.EXCH.64 URZ, [UR9+0x20018], UR4 ;  /* 0x0200180409ff75b2 */ /* 0x0006a40008000100 */
[----:B---3--:R-:W-:Y:S01]  /*1920*/  NOP ;  /* 0x0000000000007918 */ /* 0x008fe20000000000 */
.L_x_54:
[----:B--2---:R-:W-:Y:S05]  /*1930*/  BSYNC.RECONVERGENT B5 ;  /* 0x0000000000057941 */ /* 0x004fea0003800200 */
.L_x_53:
[----:B------:R-:W-:Y:S05]  /*1940*/  @!P0 BRA `(.L_x_55) ;  /* 0x0000000c00448947 */ /* 0x000fea0003800000 */
[----:B-----5:R-:W-:Y:S01]  /*1950*/  BAR.SYNC.DEFER_BLOCKING 0x0 ;  /* 0x0000000000007b1d */ /* 0x020fe20000010000 */
[----:B------:R-:W-:Y:S01]  /*1960*/  @!P3 IMAD.MOV.U32 R2, RZ, RZ, 0x10000 ;  /* 0x00010000ff02b424 */ /* 0x000fe200078e00ff */
[----:B------:R-:W-:Y:S01]  /*1970*/  ELECT P1, URZ, PT ;  /* 0x0000000000ff782f */ /* 0x000fe20003820000 */
[----:B------:R-:W-:-:S03]  /*1980*/  ULOP3.LUT UR4, UR12, 0x1, URZ, 0xc0, !UPT ;  /* 0x000000010c047892 */ /* 0x000fc6000f8ec0ff */
[C---:B------:R-:W-:Y:S02]  /*1990*/  ISETP.LT.U32.AND P1, PT, R68.reuse, 0x40, P1 ;  /* 0x000000404400780c */ /* 0x040fe40000f21070 */
[----:B------:R-:W-:Y:S01]  /*19a0*/  ELECT P0, URZ, PT ;  /* 0x0000000000ff782f */ /* 0x000fe20003800000 */
[----:B------:R-:W-:Y:S02]  /*19b0*/  ULEA UR20, UR4, UR9, 0xe ;  /* 0x0000000904147291 */ /* 0x000fe4000f8e70ff */
[----:B------:R-:W-:Y:S01]  /*19c0*/  USHF.L.U32 UR22, UR4, 0x6, URZ ;  /* 0x0000000604167899 */ /* 0x000fe200080006ff */
[----:B------:R-:W-:-:S06]  /*19d0*/  ISETP.LT.U32.AND P0, PT, R68, 0x40, P0 ;  /* 0x000000404400780c */ /* 0x000fcc0000701070 */
[----:B------:R-:W-:Y:S01]  /*19e0*/  UMOV UR26, UR22 ;  /* 0x00000016001a7c82 */ /* 0x000fe20008000000 */
[----:B------:R-:W-:Y:S01]  /*19f0*/  VOTEU.ANY UP0, P1 ;  /* 0x0000000000ff7886 */ /* 0x000fe20000800100 */
[----:B------:R2:W-:Y:S01]  /*1a00*/  @!P3 SYNCS.ARRIVE.TRANS64 RZ, [UR9+0x20000], R2 ;  /* 0x02000002ffffb9a7 */ /* 0x0005e20008000009 */
[----:B------:R3:W-:Y:S06]  /*1a10*/  MEMBAR.ALL.CTA ;  /* 0x0000000000007992 */ /* 0x0007ec0000008000 */
[----:B---3--:R-:W3:Y:S01]  /*1a20*/  FENCE.VIEW.ASYNC.S ;  /* 0x00000000000073c6 */ /* 0x008ee20000000000 */
[----:B------:R-:W-:Y:S01]  /*1a30*/  @UP0 UIADD3 UR21, UPT, UPT, UR9, 0x20000, URZ ;  /* 0x0002000009150890 */ /* 0x000fe2000fffe0ff */
[----:B---3--:R-:W-:Y:S01]  /*1a40*/  VOTEU.ANY UP0, P1 ;  /* 0x0000000000ff7886 */ /* 0x008fe20000800100 */
[----:B------:R-:W-:-:S05]  /*1a50*/  VOTEU.ANY UP1, P0 ;  /* 0x0000000000ff7886 */ /* 0x000fca0000020100 */
[----:B------:R-:W-:Y:S02]  /*1a60*/  @UP1 UIADD3 UR24, UPT, UPT, UR20, 0x10000, URZ ;  /* 0x0001000014181890 */ /* 0x000fe4000fffe0ff */
[----:B------:R-:W-:Y:S01]  /*1a70*/  @UP1 UIADD3 UR25, UPT, UPT, UR9, 0x20000, URZ ;  /* 0x0002000009191890 */ /* 0x000fe2000fffe0ff */
[----:B------:R-:W-:Y:S01]  /*1a80*/  VOTEU.ANY UP1, P0 ;  /* 0x0000000000ff7886 */ /* 0x000fe20000020100 */
[----:B------:R-:W-:Y:S06]  /*1a90*/  BAR.SYNC.DEFER_BLOCKING 0x0 ;  /* 0x0000000000007b1d */ /* 0x000fec0000010000 */
[----:B------:R2:W-:Y:S01]  /*1aa0*/  @UP0 UTMALDG.2D [UR20], [UR6] ;  /* 0x00000014060005b4 */ /* 0x0005e20008008000 */
[----:B------:R-:W-:Y:S01]  /*1ab0*/  UISETP.NE.U32.AND UP0, UPT, UR12, URZ, UPT ;  /* 0x000000ff0c00728c */ /* 0x000fe2000bf05070 */
[----:B------:R-:W-:Y:S06]  /*1ac0*/  BAR.SYNC.DEFER_BLOCKING 0x0 ;  /* 0x0000000000007b1d */ /* 0x000fec0000010000 */
[----:B------:R2:W-:Y:S02]  /*1ad0*/  @UP1 UTMALDG.2D [UR24], [UR42] ;  /* 0x000000182a0015b4 */ /* 0x0005e40008008000 */
[----:B------:R-:W-:Y:S06]  /*1ae0*/  BAR.SYNC.DEFER_BLOCKING 0x0 ;  /* 0x0000000000007b1d */ /* 0x000fec0000010000 */
[----:B------:R-:W3:Y:S02]  /*1af0*/  SYNCS.PHASECHK.TRANS64.TRYWAIT P0, [UR9+0x20000], RZ ;  /* 0x020000ffff0075a7 */ /* 0x000ee40008001109 */
[----:B--23--:R-:W-:Y:S05]  /*1b00*/  @!P0 BRA `(.L_x_56) ;  /* 0x0000001000d88947 */ /* 0x00cfea0003800000 */
.L_x_70:
[----:B------:R-:W-:Y:S05]  /*1b10*/  BRA.U UP0, `(.L_x_57) ;  /* 0x0000000100c87547 */ /* 0x000fea000b800000 */
[----:B------:R-:W-:Y:S02]  /*1b20*/  USHF.R.U32.HI UR14, URZ, 0x4, UR9 ;  /* 0x00000004ff0e7899 */ /* 0x000fe40008011609 */
[----:B------:R-:W-:Y:S02]  /*1b30*/  UIADD3 UR15, UPT, UPT, UR9, 0x10000, URZ ;  /* 0x00010000090f7890 */ /* 0x000fe4000fffe0ff */
[----:B------:R-:W-:Y:S02]  /*1b40*/  USGXT.U32 UR14, UR14, 0xe ;  /* 0x0000000e0e0e789a */ /* 0x000fe40008000000 */
[----:B------:R-:W-:Y:S02]  /*1b50*/  USHF.R.U32.HI UR15, URZ, 0x4, UR15 ;  /* 0x00000004ff0f7899 */ /* 0x000fe4000801160f */
[----:B------:R-:W-:Y:S02]  /*1b60*/  UIADD3 UR48, UP0, UPT, UR14, 0x2, URZ ;  /* 0x000000020e307890 */ /* 0x000fe4000ff1e0ff */
[----:B------:R-:W-:Y:S01]  /*1b70*/  USGXT.U32 UR16, UR15, 0xe ;  /* 0x0000000e0f10789a */ /* 0x000fe20008000000 */
[----:B------:R-:W-:Y:S01]  /*1b80*/  UMOV UR4, URZ ;  /* 0x000000ff00047c82 */ /* 0x000fe20008000000 */
[----:B------:R-:W-:Y:S01]  /*1b90*/  UMOV UR5, URZ ;  /* 0x000000ff00057c82 */ /* 0x000fe20008000000 */
[----:B------:R-:W-:-:S02]  /*1ba0*/  UIADD3.X UR49, UPT, UPT, UR4, 0x40004040, URZ, UP0, !UPT ;  /* 0x4000404004317890 */ /* 0x000fc400087fe4ff */
[----:B------:R-:W-:Y:S02]  /*1bb0*/  UIADD3 UR50, UP0, UPT, UR16, 0x2, URZ ;  /* 0x0000000210327890 */ /* 0x000fe4000ff1e0ff */
[----:B------:R-:W-:Y:S02]  /*1bc0*/  UIADD3.64 UR24, UPT, UPT, UR48, 0x4, URZ ;  /* 0x0000000430187897 */ /* 0x000fe4000fffe0ff */
[----:B------:R-:W-:Y:S02]  /*1bd0*/  UIADD3.X UR51, UPT, UPT, UR5, 0x40004040, URZ, UP0, !UPT ;  /* 0x4000404005337890 */ /* 0x000fe400087fe4ff */
[----:B------:R-:W-:Y:S02]  /*1be0*/  UIADD3.64 UR4, UPT, UPT, UR48, 0x2, URZ ;  /* 0x0000000230047897 */ /* 0x000fe4000fffe0ff */
[----:B------:R-:W-:Y:S02]  /*1bf0*/  UIADD3.64 UR20, UPT, UPT, UR50, 0x2, URZ ;  /* 0x0000000232147897 */ /* 0x000fe4000fffe0ff */
[----:B------:R-:W-:-:S02]  /*1c00*/  UIADD3.64 UR28, UPT, UPT, UR50, 0x4, URZ ;  /* 0x00000004321c7897 */ /* 0x000fc4000fffe0ff */
[----:B------:R-:W-:Y:S02]  /*1c10*/  UIADD3.64 UR30, UPT, UPT, UR48, 0x3fe, URZ ;  /* 0x000003fe301e7897 */ /* 0x000fe4000fffe0ff */
[----:B------:R-:W-:Y:S02]  /*1c20*/  UIADD3.64 UR32, UPT, UPT, UR50, 0x3fe, URZ ;  /* 0x000003fe32207897 */ /* 0x000fe4000fffe0ff */
[----:B------:R-:W-:Y:S02]  /*1c30*/  UIADD3.64 UR34, UPT, UPT, UR48, 0x400, URZ ;  /* 0x0000040030227897 */ /* 0x000fe4000fffe0ff */
[----:B------:R-:W-:Y:S02]  /*1c40*/  UIADD3.64 UR36, UPT, UPT, UR50, 0x400, URZ ;  /* 0x0000040032247897 */ /* 0x000fe4000fffe0ff */
[----:B------:R-:W-:Y:S02]  /*1c50*/  UIADD3.64 UR38, UPT, UPT, UR48, 0x402, URZ ;  /* 0x0000040230267897 */ /* 0x000fe4000fffe0ff */
[----:B------:R-:W-:Y:S01]  /*1c60*/  UIADD3.64 UR40, UPT, UPT, UR50, 0x402, URZ ;  /* 0x0000040232287897 */ /* 0x000fe2000fffe0ff */
[----:B------:R-:W-:Y:S01]  /*1c70*/  UMOV UR18, 0x0 ;  /* 0x0000000000127882 */ /* 0x000fe20000000000 */
[----:B------:R-:W-:Y:S01]  /*1c80*/  UMOV UR19, 0x8200490 ;  /* 0x0820049000137882 */ /* 0x000fe20000000000 */
[----:B------:R-:W-:Y:S01]  /*1c90*/  UIADD3.64 UR44, UPT, UPT, UR48, 0x404, URZ ;  /* 0x00000404302c7897 */ /* 0x000fe2000fffe0ff */
[----:B------:R-:W-:Y:S01]  /*1ca0*/  UMOV UR15, 0x40004040 ;  /* 0x40004040000f7882 */ /* 0x000fe20000000000 */
[----:B------:R-:W-:Y:S01]  /*1cb0*/  UIADD3.64 UR46, UPT, UPT, UR50, 0x404, URZ ;  /* 0x00000404322e7897 */ /* 0x000fe2000fffe0ff */
[----:B------:R-:W-:Y:S01]  /*1cc0*/  UMOV UR17, 0x40004040 ;  /* 0x4000404000117882 */ /* 0x000fe20000000000 */
[----:B------:R-:W-:Y:S01]  /*1cd0*/  UMOV UR52, 0x0 ;  /* 0x0000000000347882 */ /* 0x000fe20000000000 */
[----:B------:R-:W-:Y:S01]  /*1ce0*/  UMOV UR53, 0x8200490 ;  /* 0x0820049000357882 */ /* 0x000fe20000000000 */
[----:B------:R-:W-:Y:S01]  /*1cf0*/  UMOV UR54, 0x0 ;  /* 0x0000000000367882 */ /* 0x000fe20000000000 */
[----:B------:R-:W-:Y:S01]  /*1d00*/  UMOV UR55, 0x8200490 ;  /* 0x0820049000377882 */ /* 0x000fe20000000000 */
[----:B------:R2:W-:Y:S01]  /*1d10*/  UTCHMMA gdesc[UR14], gdesc[UR16], tmem[UR8], tmem[UR18], idesc[UR19], !UPT ;  /* 0x00ff12100e0075ea */ /* 0x0005e2000f800008 */
[----:B------:R-:W-:Y:S01]  /*1d20*/  UMOV UR56, 0x0 ;  /* 0x0000000000387882 */ /* 0x000fe20000000000 */
[----:B------:R-:W-:Y:S01]  /*1d30*/  UMOV UR57, 0x8200490 ;  /* 0x0820049000397882 */ /* 0x000fe20000000000 */
[----:B------:R2:W-:Y:S01]  /*1d40*/  UTCHMMA gdesc[UR48], gdesc[UR50], tmem[UR8], tmem[UR52], idesc[UR53], UPT ;  /* 0x00ff3432300075ea */ /* 0x0005e2000b800008 */
        /* <DEDUP_REMOVED lines=12> */
[----:B------:R2:W-:Y:S01]  /*1e10*/  UTCHMMA gdesc[UR38], gdesc[UR40], tmem[UR8], tmem[UR62], idesc[UR63], UPT ;  /* 0x00ff3e28260075ea */ /* 0x0005e2000b800008 */
[----:B------:R2:W-:Y:S01]  /*1e20*/  UTCHMMA gdesc[UR44], gdesc[UR46], tmem[UR8], tmem[UR64], idesc[UR65], UPT ;  /* 0x00ff402e2c0075ea */ /* 0x0005e2000b800008 */
[----:B------:R-:W-:Y:S01]  /*1e30*/  NOP ;  /* 0x0000000000007918 */ /* 0x000fe20000000000 */
.L_x_57:
[----:B------:R-:W-:Y:S01]  /*1e40*/  ELECT P0, URZ, PT ;  /* 0x0000000000ff782f */ /* 0x000fe20003800000 */
[----:B--2---:R-:W-:Y:S01]  /*1e50*/  UMOV UR4, UR13 ;  /* 0x0000000d00047c82 */ /* 0x004fe20008000000 */
[----:B------:R-:W-:Y:S02]  /*1e60*/  UMOV UR5, URZ ;  /* 0x000000ff00057c82 */ /* 0x000fe40008000000 */
[----:B------:R-:W-:-:S13]  /*1e70*/  ISETP.LT.U32.AND P0, PT, R68, 0x20, P0 ;  /* 0x000000204400780c */ /* 0x000fda0000701070 */
[----:B------:R-:W-:Y:S01]  /*1e80*/  VOTEU.ANY UP0, P0 ;  /* 0x0000000000ff7886 */ /* 0x000fe20000000100 */
[----:B------:R-:W-:Y:S01]  /*1e90*/  VOTEU.ANY UP1, P0 ;  /* 0x0000000000ff7886 */ /* 0x000fe20000020100 */
[----:B------:R-:W-:-:S03]  /*1ea0*/  ISETP.GE.U32.AND P0, PT, R10, 0x81, PT ;  /* 0x000000810a00780c */ /* 0x000fc60003f06070 */
[----:B------:R-:W-:Y:S02]  /*1eb0*/  @UP0 UMOV UR4, UR4 ;  /* 0x0000000400040c82 */ /* 0x000fe40008000000 */
[----:B------:R2:W-:Y:S01]  /*1ec0*/  @UP1 UTCBAR [UR4], URZ ;  /* 0x000000ff040013e9 */ /* 0x0005e200080000ff */
[----:B------:R-:W-:Y:S06]  /*1ed0*/  BAR.SYNC.DEFER_BLOCKING 0x0 ;  /* 0x0000000000007b1d */ /* 0x000fec0000010000 */
[----:B------:R-:W3:Y:S02]  /*1ee0*/  SYNCS.PHASECHK.TRANS64.TRYWAIT P1, [UR9+0x20010], RZ ;  /* 0x020010ffff0075a7 */ /* 0x000ee40008021109 */
[----:B--23--:R-:W-:Y:S05]  /*1ef0*/  @!P1 BRA `(.L_x_58) ;  /* 0x0000000c00e89947 */ /* 0x00cfea0003800000 */
.L_x_71:
[----:B------:R-:W-:Y:S01]  /*1f00*/  IMAD.MOV.U32 R2, RZ, RZ, RZ ;  /* 0x000000ffff027224 */ /* 0x000fe200078e00ff */
[----:B------:R-:W-:Y:S06]  /*1f10*/  @!P0 BRA `(.L_x_55) ;  /* 0x0000000400d08947 */ /* 0x000fec0003800000 */
[----:B------:R-:W2:Y:S01]  /*1f20*/  LDCU UR44, c[0x0][0x3a0] ;  /* 0x00007400ff2c77ac */ /* 0x000ea20008000800 */
[----:B------:R-:W-:Y:S01]  /*1f30*/  UMOV UR45, 0x80 ;  /* 0x00000080002d7882 */ /* 0x000fe20000000000 */
[----:B------:R-:W-:-:S05]  /*1f40*/  UMOV UR13, 0x1 ;  /* 0x00000001000d7882 */ /* 0x000fca0000000000 */
.L_x_62:
[----:B------:R-:W-:Y:S01]  /*1f50*/  BAR.SYNC.DEFER_BLOCKING 0x0 ;  /* 0x0000000000007b1d */ /* 0x000fe20000010000 */
[----:B------:R-:W-:Y:S01]  /*1f60*/  ULEA UR46, UR13, UR9, 0x3 ;  /* 0x000000090d2e7291 */ /* 0x000fe2000f8e18ff */
[----:B------:R-:W-:Y:S01]  /*1f70*/  @!P3 IMAD.MOV.U32 R3, RZ, RZ, 0x10000 ;  /* 0x00010000ff03b424 */ /* 0x000fe200078e00ff */
[----:B------:R-:W-:Y:S01]  /*1f80*/  ELECT P1, URZ, PT ;  /* 0x0000000000ff782f */ /* 0x000fe20003820000 */
[----:B------:R-:W-:-:S03]  /*1f90*/  ULEA UR4, UR13, UR9, 0xf ;  /* 0x000000090d047291 */ /* 0x000fc6000f8e78ff */
[----:B------:R-:W-:Y:S01]  /*1fa0*/  ISETP.LT.U32.AND P1, PT, R68, 0x40, P1 ;  /* 0x000000404400780c */ /* 0x000fe20000f21070 */
[----:B------:R-:W-:Y:S01]  /*1fb0*/  ULOP3.LUT UR22, UR12, 0x1, URZ, 0xc0, !UPT ;  /* 0x000000010c167892 */ /* 0x000fe2000f8ec0ff */
[----:B------:R-:W-:-:S03]  /*1fc0*/  ELECT P0, URZ, PT ;  /* 0x0000000000ff782f */ /* 0x000fc60003800000 */
[----:B------:R-:W-:Y:S02]  /*1fd0*/  ULEA UR20, UR22, UR4, 0xe ;  /* 0x0000000416147291 */ /* 0x000fe4000f8e70ff */
[----:B------:R-:W-:Y:S01]  /*1fe0*/  ULEA UR22, UR22, UR45, 0x6 ;  /* 0x0000002d16167291 */ /* 0x000fe2000f8e30ff */
[----:B------:R-:W-:-:S05]  /*1ff0*/  ISETP.LT.U32.AND P0, PT, R68, 0x40, P0 ;  /* 0x000000404400780c */ /* 0x000fca0000701070 */
[----:B------:R-:W-:Y:S01]  /*2000*/  VOTEU.ANY UP0, P1 ;  /* 0x0000000000ff7886 */ /* 0x000fe20000800100 */
[----:B------:R-:W-:Y:S01]  /*2010*/  UMOV UR26, UR22 ;  /* 0x00000016001a7c82 */ /* 0x000fe20008000000 */
[----:B------:R3:W-:Y:S01]  /*2020*/  @!P3 SYNCS.ARRIVE.TRANS64 RZ, [UR46+0x20000], R3 ;  /* 0x02000003ffffb9a7 */ /* 0x0007e2000800002e */
[----:B------:R5:W-:Y:S06]  /*2030*/  MEMBAR.ALL.CTA ;  /* 0x0000000000007992 */ /* 0x000bec0000008000 */
[----:B-----5:R-:W5:Y:S01]  /*2040*/  FENCE.VIEW.ASYNC.S ;  /* 0x00000000000073c6 */ /* 0x020f620000000000 */
[----:B------:R-:W-:Y:S01]  /*2050*/  @UP0 UIADD3 UR21, UPT, UPT, UR46, 0x20000, URZ ;  /* 0x000200002e150890 */ /* 0x000fe2000fffe0ff */
[----:B-----5:R-:W-:Y:S01]  /*2060*/  VOTEU.ANY UP0, P1 ;  /* 0x0000000000ff7886 */ /* 0x020fe20000800100 */
[----:B------:R-:W-:Y:S01]  /*2070*/  VOTEU.ANY UP1, P0 ;  /* 0x0000000000ff7886 */ /* 0x000fe20000020100 */
[----:B---3--:R-:W-:-:S04]  /*2080*/  IMAD.U32 R3, R2, -0x80000000, RZ ;  /* 0x8000000002037824 */ /* 0x008fc800078e00ff */
        /* <DEDUP_REMOVED lines=9> */
[----:B------:R-:W5:Y:S02]  /*2120*/  SYNCS.PHASECHK.TRANS64.TRYWAIT P0, [UR46+0x20000], R3 ;  /* 0x02000003ff0075a7 */ /* 0x000f64000800112e */
[----:B---3-5:R-:W-:Y:S05]  /*2130*/  @!P0 BRA `(.L_x_59) ;  /* 0x0000000c00648947 */ /* 0x028fea0003800000 */
.L_x_72:
        /* <DEDUP_REMOVED lines=11> */
[----:B------:R-:W-:Y:S02]  /*21f0*/  UIADD3 UR60, UP3, UPT, UR18, 0x2, URZ ;  /* 0x00000002123c7890 */ /* 0x000fe4000ff7e0ff */
[----:B------:R-:W-:Y:S02]  /*2200*/  UIADD3 UR62, UP4, UPT, UR18, 0x4, URZ ;  /* 0x00000004123e7890 */ /* 0x000fe4000ff9e0ff */
[----:B------:R-:W-:Y:S02]  /*2210*/  UIADD3.X UR5, UPT, UPT, UR5, 0x40004040, URZ, UP0, !UPT ;  /* 0x4000404005057890 */ /* 0x000fe400087fe4ff */
[----:B------:R-:W-:Y:S02]  /*2220*/  UIADD3 UR64, UP5, UPT, UR18, 0x3fe, URZ ;  /* 0x000003fe12407890 */ /* 0x000fe4000ffbe0ff */
[----:B------:R-:W-:-:S02]  /*2230*/  UIADD3 UR66, UP0, UPT, UR18, 0x400, URZ ;  /* 0x0000040012427890 */ /* 0x000fc4000ff1e0ff */
[----:B------:R-:W-:Y:S02]  /*2240*/  UIADD3 UR68, UP1, UPT, UR18, 0x402, URZ ;  /* 0x0000040212447890 */ /* 0x000fe4000ff3e0ff */
[----:B------:R-:W-:Y:S02]  /*2250*/  UIADD3.X UR61, UPT, UPT, UR19, URZ, URZ, UP3, !UPT ;  /* 0x000000ff133d7290 */ /* 0x000fe40009ffe4ff */
[----:B------:R-:W-:Y:S02]  /*2260*/  UIADD3 UR38, UP2, UPT, UR18, 0x404, URZ ;  /* 0x0000040412267890 */ /* 0x000fe4000ff5e0ff */
[----:B------:R-:W-:Y:S02]  /*2270*/  UIADD3 UR28, UP3, UPT, UR4, 0x2, URZ ;  /* 0x00000002041c7890 */ /* 0x000fe4000ff7e0ff */
[----:B------:R-:W-:Y:S02]  /*2280*/  UIADD3.X UR63, UPT, UPT, UR19, URZ, URZ, UP4, !UPT ;  /* 0x000000ff133f7290 */ /* 0x000fe4000a7fe4ff */
[----:B------:R-:W-:-:S02]  /*2290*/  UIADD3 UR30, UP4, UPT, UR4, 0x4, URZ ;  /* 0x00000004041e7890 */ /* 0x000fc4000ff9e0ff */
[----:B------:R-:W-:Y:S02]  /*22a0*/  UIADD3.X UR65, UPT, UPT, UR19, URZ, URZ, UP5, !UPT ;  /* 0x000000ff13417290 */ /* 0x000fe4000affe4ff */
[----:B------:R-:W-:Y:S02]  /*22b0*/  UIADD3 UR32, UP5, UPT, UR4, 0x3fe, URZ ;  /* 0x000003fe04207890 */ /* 0x000fe4000ffbe0ff */
[----:B------:R-:W-:Y:S02]  /*22c0*/  UIADD3.X UR67, UPT, UPT, UR19, URZ, URZ, UP0, !UPT ;  /* 0x000000ff13437290 */ /* 0x000fe400087fe4ff */
[----:B------:R-:W-:Y:S02]  /*22d0*/  UIADD3 UR34, UP0, UPT, UR4, 0x400, URZ ;  /* 0x0000040004227890 */ /* 0x000fe4000ff1e0ff */
[----:B------:R-:W-:Y:S02]  /*22e0*/  UIADD3.X UR69, UPT, UPT, UR19, URZ, URZ, UP1, !UPT ;  /* 0x000000ff13457290 */ /* 0x000fe40008ffe4ff */
[----:B------:R-:W-:-:S02]  /*22f0*/  UIADD3 UR36, UP1, UPT, UR4, 0x402, URZ ;  /* 0x0000040204247890 */ /* 0x000fc4000ff3e0ff */
[----:B------:R-:W-:Y:S02]  /*2300*/  UIADD3.X UR39, UPT, UPT, UR19, URZ, URZ, UP2, !UPT ;  /* 0x000000ff13277290 */ /* 0x000fe400097fe4ff */
[----:B------:R-:W-:Y:S02]  /*2310*/  UIADD3.X UR29, UPT, UPT, UR5, URZ, URZ, UP3, !UPT ;  /* 0x000000ff051d7290 */ /* 0x000fe40009ffe4ff */
[----:B------:R-:W-:Y:S02]  /*2320*/  UIADD3 UR40, UP2, UPT, UR4, 0x404, URZ ;  /* 0x0000040404287890 */ /* 0x000fe4000ff5e0ff */
[----:B------:R-:W-:Y:S02]  /*2330*/  UIADD3.X UR31, UPT, UPT, UR5, URZ, URZ, UP4, !UPT ;  /* 0x000000ff051f7290 */ /* 0x000fe4000a7fe4ff */
[----:B------:R-:W-:Y:S02]  /*2340*/  UIADD3.X UR33, UPT, UPT, UR5, URZ, URZ, UP5, !UPT ;  /* 0x000000ff05217290 */ /* 0x000fe4000affe4ff */
[----:B------:R-:W-:-:S02]  /*2350*/  UIADD3.X UR35, UPT, UPT, UR5, URZ, URZ, UP0, !UPT ;  /* 0x000000ff05237290 */ /* 0x000fc400087fe4ff */
[----:B------:R-:W-:Y:S01]  /*2360*/  UIADD3.X UR37, UPT, UPT, UR5, URZ, URZ, UP1, !UPT ;  /* 0x000000ff05257290 */ /* 0x000fe20008ffe4ff */
[----:B------:R-:W-:Y:S01]  /*2370*/  UMOV UR14, 0x0 ;  /* 0x00000000000e7882 */ /* 0x000fe20000000000 */
[----:B------:R-:W-:Y:S01]  /*2380*/  UMOV UR15, 0x8200490 ;  /* 0x08200490000f7882 */ /* 0x000fe20000000000 */
[----:B------:R-:W-:Y:S01]  /*2390*/  UMOV UR17, 0x40004040 ;  /* 0x4000404000117882 */ /* 0x000fe20000000000 */
[----:B------:R-:W-:Y:S01]  /*23a0*/  UMOV UR25, 0x40004040 ;  /* 0x4000404000197882 */ /* 0x000fe20000000000 */
[----:B------:R-:W-:Y:S01]  /*23b0*/  UIADD3.X UR41, UPT, UPT, UR5, URZ, URZ, UP2, !UPT ;  /* 0x000000ff05297290 */ /* 0x000fe200097fe4ff */
[----:B------:R3:W-:Y:S01]  /*23c0*/  UTCHMMA gdesc[UR16], gdesc[UR24], tmem[UR8], tmem[UR14], idesc[UR15], UPT ;  /* 0x00ff0e18100075ea */ /* 0x0007e2000b800008 */
[----:B------:R-:W-:Y:S01]  /*23d0*/  UMOV UR20, 0x0 ;  /* 0x0000000000147882 */ /* 0x000fe20000000000 */
[----:B------:R-:W-:Y:S01]  /*23e0*/  UMOV UR21, 0x8200490 ;  /* 0x0820049000157882 */ /* 0x000fe20000000000 */
[----:B------:R-:W-:Y:S01]  /*23f0*/  UMOV UR48, 0x0 ;  /* 0x0000000000307882 */ /* 0x000fe20000000000 */
[----:B------:R-:W-:Y:S01]  /*2400*/  UMOV UR49, 0x8200490 ;  /* 0x0820049000317882 */ /* 0x000fe20000000000 */
        /* <DEDUP_REMOVED lines=18> */
.L_x_60:
[----:B------:R-:W-:Y:S01]  /*2530*/  ELECT P0, URZ, PT ;  /* 0x0000000000ff782f */ /* 0x000fe20003800000 */
[----:B---3--:R-:W-:-:S03]  /*2540*/  UIADD3 UR4, UPT, UPT, UR46, 0x20010, URZ ;  /* 0x000200102e047890 */ /* 0x008fc6000fffe0ff */
[----:B------:R-:W-:Y:S01]  /*2550*/  ISETP.LT.U32.AND P0, PT, R68, 0x20, P0 ;  /* 0x000000204400780c */ /* 0x000fe20000701070 */
[----:B------:R-:W-:-:S12]  /*2560*/  UMOV UR5, URZ ;  /* 0x000000ff00057c82 */ /* 0x000fd80008000000 */
[----:B------:R-:W-:Y:S01]  /*2570*/  VOTEU.ANY UP0, P0 ;  /* 0x0000000000ff7886 */ /* 0x000fe20000000100 */
[----:B------:R-:W-:-:S04]  /*2580*/  VOTEU.ANY UP1, P0 ;  /* 0x0000000000ff7886 */ /* 0x000fc80000020100 */
[----:B------:R-:W-:Y:S02]  /*2590*/  @UP0 UMOV UR4, UR4 ;  /* 0x0000000400040c82 */ /* 0x000fe40008000000 */
[----:B------:R3:W-:Y:S01]  /*25a0*/  @UP1 UTCBAR [UR4], URZ ;  /* 0x000000ff040013e9 */ /* 0x0007e200080000ff */
[----:B------:R-:W-:Y:S06]  /*25b0*/  BAR.SYNC.DEFER_BLOCKING 0x0 ;  /* 0x0000000000007b1d */ /* 0x000fec0000010000 */
[----:B------:R-:W5:Y:S02]  /*25c0*/  SYNCS.PHASECHK.TRANS64.TRYWAIT P0, [UR46+0x20010], R3 ;  /* 0x02001003ff0075a7 */ /* 0x000f64000800112e */
[----:B---3-5:R-:W-:Y:S05]  /*25d0*/  @!P0 BRA `(.L_x_61) ;  /* 0x0000000800488947 */ /* 0x028fea0003800000 */
.L_x_73:
[----:B------:R-:W-:Y:S02]  /*25e0*/  UIADD3 UR13, UPT, UPT, UR13, 0x1, URZ ;  /* 0x000000010d0d7890 */ /* 0x000fe4000fffe0ff */
[----:B------:R-:W-:Y:S02]  /*25f0*/  UIADD3 UR45, UPT, UPT, UR45, 0x80, URZ ;  /* 0x000000802d2d7890 */ /* 0x000fe4000fffe0ff */
[----:B------:R-:W-:-:S04]  /*2600*/  UISETP.NE.U32.AND UP0, UPT, UR13, 0x2, UPT ;  /* 0x000000020d00788c */ /* 0x000fc8000bf05070 */
[----:B------:R-:W-:Y:S02]  /*2610*/  USEL UR13, UR13, URZ, UP0 ;  /* 0x000000ff0d0d7287 */ /* 0x000fe40008000000 */
[----:B------:R-:W-:Y:S02]  /*2620*/  USEL UR4, URZ, 0x1, UP0 ;  /* 0x00000001ff047887 */ /* 0x000fe40008000000 */
[----:B--2---:R-:W-:-:S04]  /*2630*/  UISETP.GE.AND UP0, UPT, UR45, UR44, UPT ;  /* 0x0000002c2d00728c */ /* 0x004fc8000bf06270 */
[----:B------:R-:W-:-:S05]  /*2640*/  LOP3.LUT R2, R2, UR4, RZ, 0x3c, !PT ;  /* 0x0000000402027c12 */ /* 0x000fca000f8e3cff */
[----:B------:R-:W-:Y:S05]  /*2650*/  BRA.U !UP0, `(.L_x_62) ;  /* 0xfffffff9083c7547 */ /* 0x000fea000b83ffff */
.L_x_55:
[----:B-----5:R-:W-:Y:S06]  /*2660*/  BAR.SYNC.DEFER_BLOCKING 0x0 ;  /* 0x0000000000007b1d */ /* 0x020fec0000010000 */
[----:B------:R-:W-:Y:S04]  /*2670*/  BSSY.RECONVERGENT B5, `(.L_x_63) ;  /* 0x0000004000057945 */ /* 0x000fe80003800200 */
[----:B------:R-:W-:Y:S05]  /*2680*/  @P3 BRA `(.L_x_64) ;  /* 0x0000000000083947 */ /* 0x000fea0003800000 */
[----:B------:R-:W2:Y:S02]  /*2690*/  SYNCS.CCTL.IV [UR9+0x20000] ;  /* 0x02000000ff0079b1 */ /* 0x000ea40008000009 */
[----:B--2---:R-:W2:Y:S02]  /*26a0*/  SYNCS.CCTL.IV [UR9+0x20010] ;  /* 0x02001000ff0079b1 */ /* 0x004ea40008000009 */
.L_x_64:
[----:B------:R-:W-:Y:S05]  /*26b0*/  BSYNC.RECONVERGENT B5 ;  /* 0x0000000000057941 */ /* 0x000fea0003800200 */
.L_x_63:
[----:B--2---:R-:W-:Y:S06]  /*26c0*/  BAR.SYNC.DEFER_BLOCKING 0x0 ;  /* 0x0000000000007b1d */ /* 0x004fec0000010000 */
[----:B------:R-:W-:Y:S04]  /*26d0*/  BSSY.RECONVERGENT B5, `(.L_x_65) ;  /* 0x0000004000057945 */ /* 0x000fe80003800200 */
[----:B------:R-:W-:Y:S05]  /*26e0*/  @P3 BRA `(.L_x_66) ;  /* 0x0000000000083947 */ /* 0x000fea0003800000 */
[----:B------:R-:W2:Y:S02]  /*26f0*/  SYNCS.CCTL.IV [UR9+0x20008] ;  /* 0x02000800ff0079b1 */ /* 0x000ea40008000009 */
[----:B--2---:R-:W2:Y:S02]  /*2700*/  SYNCS.CCTL.IV [UR9+0x20018] ;  /* 0x02001800ff0079b1 */ /* 0x004ea40008000009 */
.L_x_66:
[----:B------:R-:W-:Y:S05]  /*2710*/  BSYNC.RECONVERGENT B5 ;  /* 0x0000000000057941 */ /* 0x000fea0003800200 */
.L_x_65:
[----:B------:R-:W-:Y:S01]  /*2720*/  USHF.L.U32 UR4, UR12, 0x15, URZ ;  /* 0x000000150c047899 */ /* 0x000fe200080006ff */
[C---:B------:R-:W-:Y:S01]  /*2730*/  IMAD.SHL.U32 R2, R0.reuse, 0x80, RZ ;  /* 0x0000008000027824 */ /* 0x040fe200078e00ff */
[----:B------:R-:W-:Y:S01]  /*2740*/  USHF.L.U32 UR5, UR12, 0x4, URZ ;  /* 0x000000040c057899 */ /* 0x000fe200080006ff */
[----:B------:R-:W-:Y:S01]  /*2750*/  IMAD.SHL.U32 R3, R0, 0x10, RZ ;  /* 0x0000001000037824 */ /* 0x000fe200078e00ff */
[----:B------:R-:W-:Y:S02]  /*2760*/  ULOP3.LUT UR4, UR4, 0x600000, URZ, 0xc0, !UPT ;  /* 0x0060000004047892 */ /* 0x000fe4000f8ec0ff */
[----:B------:R-:W-:Y:S01]  /*2770*/  ULOP3.LUT UR5, UR5, 0x40, URZ, 0xc0, !UPT ;  /* 0x0000004005057892 */ /* 0x000fe2000f8ec0ff */
[----:B------:R-:W-:Y:S02]  /*2780*/  LOP3.LUT R2, R2, 0x7f80, RZ, 0xc0, !PT ;  /* 0x00007f8002027812 */ /* 0x000fe400078ec0ff */
[----:B------:R-:W-:Y:S01]  /*2790*/  ELECT P0, URZ, PT ;  /* 0x0000000000ff782f */ /* 0x000fe20003800000 */
[----:B------:R-:W-:Y:S01]  /*27a0*/  UIADD3 UR4, UPT, UPT, UR5, UR4, UR8 ;  /* 0x0000000405047290 */ /* 0x000fe2000fffe008 */
[----:B------:R-:W-:Y:S01]  /*27b0*/  LOP3.LUT R2, R2, 0x70, R3, 0xf8, !PT ;  /* 0x0000007002027812 */ /* 0x000fe200078ef803 */
[----:B------:R-:W-:Y:S01]  /*27c0*/  ULOP3.LUT UR12, UR12, 0x1, URZ, 0xc0, !UPT ;  /* 0x000000010c0c7892 */ /* 0x000fe2000f8ec0ff */
[----:B------:R-:W-:Y:S01]  /*27d0*/  ISETP.LT.U32.AND P0, PT, R68, 0x40, P0 ;  /* 0x000000404400780c */ /* 0x000fe20000701070 */
[----:B------:R-:W-:Y:S01]  /*27e0*/  UMOV UR14, UR23 ;  /* 0x00000017000e7c82 */ /* 0x000fe20008000000 */
[C---:B------:R-:W-:Y:S01]  /*27f0*/  LOP3.LUT R0, R2.reuse, 0x10, RZ, 0x3c, !PT ;  /* 0x0000001002007812 */ /* 0x040fe200078e3cff */
[----:B------:R-:W-:Y:S01]  /*2800*/  ULEA UR13, UR12, UR27, 0x6 ;  /* 0x0000001b0c0d7291 */ /* 0x000fe2000f8e30ff */
[----:B------:R-:W-:Y:S01]  /*2810*/  LOP3.LUT R3, R2, 0x20, RZ, 0x3c, !PT ;  /* 0x0000002002037812 */ /* 0x000fe200078e3cff */
[----:B------:R-:W-:Y:S01]  /*2820*/  ULEA UR12, UR12, UR9, 0xe ;  /* 0x000000090c0c7291 */ /* 0x000fe2000f8e70ff */
[----:B----4-:R-:W3:Y:S01]  /*2830*/  LDTM.x64 R4, tmem[UR4] ;  /* 0x00000004000479ee */ /* 0x010ee20008340000 */
[----:B------:R-:W-:-:S06]  /*2840*/  NOP ;  /* 0x0000000000007918 */ /* 0x000fcc0000000000 */
[----:B---3--:R-:W-:Y:S01]  /*2850*/  VOTEU.ANY UP1, P0 ;  /* 0x0000000000ff7886 */ /* 0x008fe20000020100 */
[----:B------:R-:W-:Y:S01]  /*2860*/  VOTEU.ANY UP0, P0 ;  /* 0x0000000000ff7886 */ /* 0x000fe20000000100 */
[----:B------:R-:W-:Y:S02]  /*2870*/  F2FP.BF16.F32.PACK_AB R4, R5, R4 ;  /* 0x000000040504723e */ /* 0x000fe400000010ff */
[----:B------:R-:W-:Y:S02]  /*2880*/  F2FP.BF16.F32.PACK_AB R5, R7, R6 ;  /* 0x000000060705723e */ /* 0x000fe400000010ff */
[----:B------:R-:W-:Y:S02]  /*2890*/  F2FP.BF16.F32.PACK_AB R12, R13, R12 ;  /* 0x0000000c0d0c723e */ /* 0x000fe400000010ff */
[----:B------:R-:W-:Y:S02]  /*28a0*/  F2FP.BF16.F32.PACK_AB R6, R9, R8 ;  /* 0x000000080906723e */ /* 0x000fe400000010ff */
[----:B------:R-:W-:-:S02]  /*28b0*/  F2FP.BF16.F32.PACK_AB R7, R11, R10 ;  /* 0x0000000a0b07723e */ /* 0x000fc400000010ff */
[----:B------:R-:W-:Y:S02]  /*28c0*/  F2FP.BF16.F32.PACK_AB R13, R15, R14 ;  /* 0x0000000e0f0d723e */ /* 0x000fe400000010ff */
[----:B------:R-:W-:Y:S01]  /*28d0*/  F2FP.BF16.F32.PACK_AB R20, R21, R20 ;  /* 0x000000141514723e */ /* 0x000fe200000010ff */
[----:B--2---:R2:W-:Y:S01]  /*28e0*/  STS.128 [R2+UR9], R4 ;  /* 0x0000000402007988 */ /* 0x0045e20008000c09 */
[----:B------:R-:W-:Y:S02]  /*28f0*/  F2FP.BF16.F32.PACK_AB R14, R17, R16 ;  /* 0x00000010110e723e */ /* 0x000fe400000010ff */
[----:B------:R-:W-:Y:S02]  /*2900*/  F2FP.BF16.F32.PACK_AB R15, R19, R18 ;  /* 0x00000012130f723e */ /* 0x000fe400000010ff */
[----:B------:R-:W-:Y:S02]  /*2910*/  F2FP.BF16.F32.PACK_AB R21, R23, R22 ;  /* 0x000000161715723e */ /* 0x000fe400000010ff */
[----:B------:R-:W-:Y:S01]  /*2920*/  F2FP.BF16.F32.PACK_AB R28, R29, R28 ;  /* 0x0000001c1d1c723e */ /* 0x000fe200000010ff */
[----:B------:R2:W-:Y:S01]  /*2930*/  STS.128 [R0+UR9], R12 ;  /* 0x0000000c00007988 */ /* 0x0005e20008000c09 */
[----:B------:R-:W-:-:S02]  /*2940*/  F2FP.BF16.F32.PACK_AB R22, R25, R24 ;  /* 0x000000181916723e */ /* 0x000fc400000010ff */
[----:B------:R-:W-:Y:S02]  /*2950*/  F2FP.BF16.F32.PACK_AB R23, R27, R26 ;  /* 0x0000001a1b17723e */ /* 0x000fe400000010ff */
[----:B------:R-:W-:Y:S02]  /*2960*/  F2FP.BF16.F32.PACK_AB R29, R31, R30 ;  /* 0x0000001e1f1d723e */ /* 0x000fe400000010ff */
[----:B------:R-:W-:Y:S01]  /*2970*/  F2FP.BF16.F32.PACK_AB R36, R37, R36 ;  /* 0x000000242524723e */ /* 0x000fe200000010ff */
[----:B------:R2:W-:Y:S01]  /*2980*/  STS.128 [R3+UR9], R20 ;  /* 0x0000001403007988 */ /* 0x0005e20008000c09 */
[----:B------:R-:W-:Y:S02]  /*2990*/  F2FP.BF16.F32.PACK_AB R30, R33, R32 ;  /* 0x00000020211e723e */ /* 0x000fe400000010ff */
[----:B------:R-:W-:Y:S02]  /*29a0*/  F2FP.BF16.F32.PACK_AB R31, R35, R34 ;  /* 0x00000022231f723e */ /* 0x000fe400000010ff */
[----:B------:R-:W-:-:S02]  /*29b0*/  F2FP.BF16.F32.PACK_AB R37, R39, R38 ;  /* 0x000000262725723e */ /* 0x000fc400000010ff */
[----:B------:R-:W-:Y:S02]  /*29c0*/  F2FP.BF16.F32.PACK_AB R44, R45, R44 ;  /* 0x0000002c2d2c723e */ /* 0x000fe400000010ff */
[----:B------:R-:W-:Y:S02]  /*29d0*/  LOP3.LUT R8, R2, 0x30, RZ, 0x3c, !PT ;  /* 0x0000003002087812 */ /* 0x000fe400078e3cff */
[----:B------:R-:W-:Y:S02]  /*29e0*/  F2FP.BF16.F32.PACK_AB R38, R41, R40 ;  /* 0x000000282926723e */ /* 0x000fe400000010ff */
[----:B------:R-:W-:Y:S01]  /*29f0*/  F2FP.BF16.F32.PACK_AB R39, R43, R42 ;  /* 0x0000002a2b27723e */ /* 0x000fe200000010ff */
[----:B------:R2:W-:Y:S01]  /*2a00*/  STS.128 [R8+UR9], R28 ;  /* 0x0000001c08007988 */ /* 0x0005e20008000c09 */
[----:B------:R-:W-:Y:S02]  /*2a10*/  F2FP.BF16.F32.PACK_AB R45, R47, R46 ;  /* 0x0000002e2f2d723e */ /* 0x000fe400000010ff */
[----:B------:R-:W-:-:S02]  /*2a20*/  F2FP.BF16.F32.PACK_AB R52, R53, R52 ;  /* 0x000000343534723e */ /* 0x000fc400000010ff */
[C---:B------:R-:W-:Y:S02]  /*2a30*/  LOP3.LUT R9, R2.reuse, 0x40, RZ, 0x3c, !PT ;  /* 0x0000004002097812 */ /* 0x040fe400078e3cff */
[----:B------:R-:W-:Y:S02]  /*2a40*/  F2FP.BF16.F32.PACK_AB R46, R49, R48 ;  /* 0x00000030312e723e */ /* 0x000fe400000010ff */
[----:B------:R-:W-:Y:S01]  /*2a50*/  F2FP.BF16.F32.PACK_AB R47, R51, R50 ;  /* 0x00000032332f723e */ /* 0x000fe200000010ff */
[----:B------:R2:W-:Y:S01]  /*2a60*/  STS.128 [R9+UR9], R36 ;  /* 0x0000002409007988 */ /* 0x0005e20008000c09 */
[----:B------:R-:W-:Y:S02]  /*2a70*/  F2FP.BF16.F32.PACK_AB R53, R55, R54 ;  /* 0x000000363735723e */ /* 0x000fe400000010ff */
[----:B------:R-:W-:Y:S02]  /*2a80*/  F2FP.BF16.F32.PACK_AB R60, R61, R60 ;  /* 0x0000003c3d3c723e */ /* 0x000fe400000010ff */
[----:B------:R-:W-:-:S02]  /*2a90*/  LOP3.LUT R10, R2, 0x50, RZ, 0x3c, !PT ;  /* 0x00000050020a7812 */ /* 0x000fc400078e3cff */
[----:B------:R-:W-:Y:S02]  /*2aa0*/  F2FP.BF16.F32.PACK_AB R54, R57, R56 ;  /* 0x000000383936723e */ /* 0x000fe400000010ff */
[----:B------:R-:W-:Y:S01]  /*2ab0*/  F2FP.BF16.F32.PACK_AB R55, R59, R58 ;  /* 0x0000003a3b37723e */ /* 0x000fe200000010ff */
[----:B------:R2:W-:Y:S01]  /*2ac0*/  STS.128 [R10+UR9], R44 ;  /* 0x0000002c0a007988 */ /* 0x0005e20008000c09 */
[----:B------:R-:W-:Y:S02]  /*2ad0*/  F2FP.BF16.F32.PACK_AB R61, R63, R62 ;  /* 0x0000003e3f3d723e */ /* 0x000fe400000010ff */
[C---:B------:R-:W-:Y:S02]  /*2ae0*/  LOP3.LUT R11, R2.reuse, 0x60, RZ, 0x3c, !PT ;  /* 0x00000060020b7812 */ /* 0x040fe400078e3cff */
[----:B------:R-:W-:Y:S02]  /*2af0*/  F2FP.BF16.F32.PACK_AB R62, R65, R64 ;  /* 0x00000040413e723e */ /* 0x000fe400000010ff */
[----:B------:R-:W-:Y:S01]  /*2b00*/  F2FP.BF16.F32.PACK_AB R63, R67, R66 ;  /* 0x00000042433f723e */ /* 0x000fe200000010ff */
[----:B------:R2:W-:Y:S01]  /*2b10*/  STS.128 [R11+UR9], R52 ;  /* 0x000000340b007988 */ /* 0x0005e20008000c09 */
[----:B------:R-:W-:-:S05]  /*2b20*/  LOP3.LUT R16, R2, 0x70, RZ, 0x3c, !PT ;  /* 0x0000007002107812 */ /* 0x000fca00078e3cff */
[----:B------:R2:W-:Y:S01]  /*2b30*/  STS.128 [R16+UR9], R60 ;  /* 0x0000003c10007988 */ /* 0x0005e20008000c09 */
[----:B------:R3:W-:Y:S06]  /*2b40*/  MEMBAR.ALL.CTA ;  /* 0x0000000000007992 */ /* 0x0007ec0000008000 */
[----:B---3--:R-:W3:Y:S02]  /*2b50*/  FENCE.VIEW.ASYNC.S ;  /* 0x00000000000073c6 */ /* 0x008ee40000000000 */
[----:B---3--:R-:W-:Y:S06]  /*2b60*/  BAR.SYNC.DEFER_BLOCKING 0x0 ;  /* 0x0000000000007b1d */ /* 0x008fec0000010000 */
[----:B------:R2:W-:Y:S01]  /*2b70*/  @UP1 UTMASTG.2D [UR12], [UR10] ;  /* 0x0000000c0a0013b5 */ /* 0x0005e20008008000 */
[----:B------:R0:W-:Y:S01]  /*2b80*/  UTMACMDFLUSH ;  /* 0x00000000000079b7 */ /* 0x0001e20000000000 */
[----:B------:R-:W-:-:S04]  /*2b90*/  DEPBAR.LE SB0, 0x0 ;  /* 0x000080000000791a */ /* 0x000fc80000000000 */
[----:B------:R-:W-:Y:S08]  /*2ba0*/  BAR.SYNC.DEFER_BLOCKING 0x0 ;  /* 0x0000000000007b1d */ /* 0x000ff00000010000 */
[----:B------:R-:W-:Y:S06]  /*2bb0*/  BAR.SYNC.DEFER_BLOCKING 0x0 ;  /* 0x0000000000007b1d */ /* 0x000fec0000010000 */
[----:B--2---:R-:W-:Y:S05]  /*2bc0*/  @P2 BRA `(.L_x_67) ;  /* 0x0000000000a02947 */ /* 0x004fea0003800000 */
[----:B------:R-:W2:Y:S01]  /*2bd0*/  S2UR UR5, SR_CgaCtaId ;  /* 0x00000000000579c3 */ /* 0x000ea20000008800 */
[----:B------:R-:W-:Y:S01]  /*2be0*/  NOP ;  /* 0x0000000000007918 */ /* 0x000fe20000000000 */
[----:B------:R-:W-:Y:S01]  /*2bf0*/  UMOV UR4, 0x50 ;  /* 0x0000005000047882 */ /* 0x000fe20000000000 */
[----:B------:R-:W-:Y:S02]  /*2c00*/  IMAD.U32 R0, RZ, RZ, UR8 ;  /* 0x00000008ff007e24 */ /* 0x000fe4000f8e00ff */
[----:B------:R-:W-:Y:S02]  /*2c10*/  IMAD.MOV.U32 R3, RZ, RZ, 0xf ;  /* 0x0000000fff037424 */ /* 0x000fe400078e00ff */
[----:B------:R-:W-:Y:S01]  /*2c20*/  IMAD.MOV.U32 R7, RZ, RZ, 0x1 ;  /* 0x00000001ff077424 */ /* 0x000fe200078e00ff */
[----:B------:R-:W-:-:S04]  /*2c30*/  LOP3.LUT R0, R0, 0xffff, RZ, 0xc0, !PT ;  /* 0x0000ffff00007812 */ /* 0x000fc800078ec0ff */
[----:B------:R-:W-:-:S05]  /*2c40*/  SHF.R.U32.HI R0, RZ, 0x5, R0 ;  /* 0x00000005ff007819 */ /* 0x000fca0000011600 */
[----:B------:R-:W-:Y:S01]  /*2c50*/  VIADD R2, R0, 0x10 ;  /* 0x0000001000027836 */ /* 0x000fe20000000000 */
[----:B------:R-:W-:Y:S01]  /*2c60*/  SHF.L.U32 R0, R3, R0, RZ ;  /* 0x0000000003007219 */ /* 0x000fe200000006ff */
[----:B--2---:R-:W-:-:S03]  /*2c70*/  ULEA UR6, UR5, UR4, 0x18 ;  /* 0x0000000405067291 */ /* 0x004fc6000f8ec0ff */
[----:B------:R-:W-:-:S04]  /*2c80*/  SHF.L.U32 R3, R7, R2, RZ ;  /* 0x0000000207037219 */ /* 0x000fc800000006ff */
[----:B------:R-:W-:Y:S02]  /*2c90*/  LOP3.LUT R0, R3, R0, RZ, 0xfc, !PT ;  /* 0x0000000003007212 */ /* 0x000fe400078efcff */
[----:B------:R-:W2:Y:S02]  /*2ca0*/  LDS R5, [UR6] ;  /* 0x00000006ff057984 */ /* 0x000ea40008000800 */
[C---:B------:R-:W-:Y:S02]  /*2cb0*/  LOP3.LUT R2, R0.reuse, 0xffff, RZ, 0xc0, !PT ;  /* 0x0000ffff00027812 */ /* 0x040fe400078ec0ff */
[----:B--2---:R-:W-:-:S04]  /*2cc0*/  LOP3.LUT R3, R0, 0xffff, R5, 0x80, !PT ;  /* 0x0000ffff00037812 */ /* 0x004fc800078e8005 */
[----:B------:R-:W-:-:S13]  /*2cd0*/  ISETP.NE.AND P0, PT, R3, R2, PT ;  /* 0x000000020300720c */ /* 0x000fda0003f05270 */
[----:B------:R-:W-:Y:S05]  /*2ce0*/  @P0 BRA `(.L_x_68) ;  /* 0x0000000000500947 */ /* 0x000fea0003800000 */
[----:B------:R-:W-:Y:S02]  /*2cf0*/  SHF.R.U32.HI R5, RZ, 0x10, R5 ;  /* 0x00000010ff057819 */ /* 0x000fe40000011605 */
[----:B------:R-:W-:-:S04]  /*2d00*/  SHF.R.U32.HI R2, RZ, 0x10, R0 ;  /* 0x00000010ff027819 */ /* 0x000fc80000011600 */
[----:B------:R-:W-:-:S04]  /*2d10*/  LOP3.LUT R5, R5, R2, RZ, 0xc0, !PT ;  /* 0x0000000205057212 */ /* 0x000fc800078ec0ff */
[----:B------:R-:W-:-:S13]  /*2d20*/  ISETP.NE.AND P0, PT, R5, R2, PT ;  /* 0x000000020500720c */ /* 0x000fda0003f05270 */
[----:B------:R-:W-:Y:S05]  /*2d30*/  @P0 BRA `(.L_x_69) ;  /* 0x0000000000300947 */ /* 0x000fea0003800000 */
[----:B------:R-:W-:Y:S01]  /*2d40*/  R2UR UR4, R0 ;  /* 0x00000000000472ca */ /* 0x000fe200000e0000 */
[----:B------:R-:W-:Y:S01]  /*2d50*/  VOTEU.ANY UR5, UPT, PT ;  /* 0x0000000000057886 */ /* 0x000fe200038e0100 */
[----:B------:R-:W2:Y:S01]  /*2d60*/  S2R R0, SR_LANEID ;  /* 0x0000000000007919 */ /* 0x000ea20000000000 */
[----:B------:R-:W-:-:S10]  /*2d70*/  UFLO.U32 UR5, UR5 ;  /* 0x00000005000572bd */ /* 0x000fd400080e0000 */
[----:B------:R-:W-:-:S06]  /*2d80*/  ULOP3.LUT UR4, URZ, UR4, URZ, 0x33, !UPT ;  /* 0x00000004ff047292 */ /* 0x000fcc000f8e33ff */
[----:B------:R-:W-:-:S04]  /*2d90*/  IMAD.U32 R2, RZ, RZ, UR4 ;  /* 0x00000004ff027e24 */ /* 0x000fc8000f8e00ff */
[----:B------:R-:W3:Y:S02]  /*2da0*/  REDUX UR7, R2 ;  /* 0x00000000020773c4 */ /* 0x000ee40000000000 */
[----:B------:R4:W-:Y:S01]  /*2db0*/  UTCATOMSWS.AND URZ, UR4 ;  /* 0x0000000400ff79e3 */ /* 0x0009e20008000000 */
[----:B--2---:R-:W-:Y:S01]  /*2dc0*/  ISETP.EQ.U32.AND P0, PT, R0, UR5, PT ;  /* 0x0000000500007c0c */ /* 0x004fe2000bf02070 */
[----:B---3--:R-:W-:-:S12]  /*2dd0*/  IMAD.U32 R0, RZ, RZ, UR7 ;  /* 0x00000007ff007e24 */ /* 0x008fd8000f8e00ff */
[----:B------:R4:W-:Y:S01]  /*2de0*/  @P0 ATOMS.AND RZ, [UR6], R0 ;  /* 0x00000000ffff098c */ /* 0x0009e2000a800006 */
[----:B------:R-:W-:Y:S05]  /*2df0*/  BRA `(.L_x_67) ;  /* 0x0000000000147947 */ /* 0x000fea0003800000 */
.L_x_69:
[----:B------:R-:W-:-:S07]  /*2e00*/  MOV R2, 0x2e20 ;  /* 0x00002e2000027802 */ /* 0x000fce0000000f00 */
[----:B-1----:R-:W-:Y:S05]  /*2e10*/  CALL.REL.NOINC `($__internal_0_$__cuda_sm10x_tcgen05_guardrail_trap_col_being_dealloced_not_returned_by_alloc) ;  /* 0x0000000000447944 */ /* 0x002fea0003c00000 */
[----:B------:R-:W-:Y:S05]  /*2e20*/  BRA `(.L_x_67) ;  /* 0x0000000000087947 */ /* 0x000fea0003800000 */
.L_x_68:
[----:B------:R-:W-:-:S07]  /*2e30*/  MOV R2, 0x2e50 ;  /* 0x00002e5000027802 */ /* 0x000fce0000000f00 */
[----:B-1----:R-:W-:Y:S05]  /*2e40*/  CALL.REL.NOINC `($__internal_2_$__cuda_sm10x_tcgen05_guardrail_trap_unallocated_columns_being_dealloced) ;  /* 0x0000000000507944 */ /* 0x002fea0003c00000 */
.L_x_67:
[----:B------:R-:W-:Y:S01]  /*2e50*/  NOP ;  /* 0x0000000000007918 */ /* 0x000fe20000000000 */
[----:B----4-:R-:W-:Y:S05]  /*2e60*/  EXIT ;  /* 0x000000000000794d */ /* 0x010fea0003800000 */
.L_x_56:
[----:B------:R-:W2:Y:S02]  /*2e70*/  SYNCS.PHASECHK.TRANS64.TRYWAIT P0, [UR9+0x20000], RZ ;  /* 0x020000ffff0075a7 */ /* 0x000ea40008001109 */
[----:B--2---:R-:W-:Y:S05]  /*2e80*/  @!P0 BRA `(.L_x_56) ;  /* 0xfffffffc00f88947 */ /* 0x004fea000383ffff */
[----:B------:R-:W-:Y:S05]  /*2e90*/  BRA `(.L_x_70) ;  /* 0xffffffec001c7947 */ /* 0x000fea000383ffff */
.L_x_58:
[----:B------:R-:W2:Y:S02]  /*2ea0*/  SYNCS.PHASECHK.TRANS64.TRYWAIT P1, [UR9+0x20010], RZ ;  /* 0x020010ffff0075a7 */ /* 0x000ea40008021109 */
[----:B--2---:R-:W-:Y:S05]  /*2eb0*/  @!P1 BRA `(.L_x_58) ;  /* 0xfffffffc00f89947 */ /* 0x004fea000383ffff */
[----:B------:R-:W-:Y:S05]  /*2ec0*/  BRA `(.L_x_71) ;  /* 0xfffffff0000c7947 */ /* 0x000fea000383ffff */
.L_x_59:
[----:B------:R-:W3:Y:S02]  /*2ed0*/  SYNCS.PHASECHK.TRANS64.TRYWAIT P0, [UR46+0x20000], R3 ;  /* 0x02000003ff0075a7 */ /* 0x000ee4000800112e */
[----:B---3--:R-:W-:Y:S05]  /*2ee0*/  @!P0 BRA `(.L_x_59) ;  /* 0xfffffffc00f88947 */ /* 0x008fea000383ffff */
[----:B------:R-:W-:Y:S05]  /*2ef0*/  BRA `(.L_x_72) ;  /* 0xfffffff000907947 */ /* 0x000fea000383ffff */
.L_x_61:
[----:B------:R-:W3:Y:S02]  /*2f00*/  SYNCS.PHASECHK.TRANS64.TRYWAIT P0, [UR46+0x20010], R3 ;  /* 0x02001003ff0075a7 */ /* 0x000ee4000800112e */
[----:B---3--:R-:W-:Y:S05]  /*2f10*/  @!P0 BRA `(.L_x_61) ;  /* 0xfffffffc00f88947 */ /* 0x008fea000383ffff */
[----:B------:R-:W-:Y:S05]  /*2f20*/  BRA `(.L_x_73) ;  /* 0xfffffff400ac7947 */ /* 0x000fea000383ffff */
        .weak           $__internal_0_$__cuda_sm10x_tcgen05_guardrail_trap_col_being_dealloced_not_returned_by_alloc
        .type           $__internal_0_$__cuda_sm10x_tcgen05_guardrail_trap_col_being_dealloced_not_returned_by_alloc,@function
        .size           $__internal_0_$__cuda_sm10x_tcgen05_guardrail_trap_col_being_dealloced_not_returned_by_alloc,($__internal_1_$__cuda_sm10x_tcgen05_guardrail_trap_phase_invalid_during_alloc - $__internal_0_$__cuda_sm10x_tcgen05_guardrail_trap_col_being_dealloced_not_returned_by_alloc)
$__internal_0_$__cuda_sm10x_tcgen05_guardrail_trap_col_being_dealloced_not_returned_by_alloc:
[----:B------:R-:W-:Y:S05]  /*2f30*/  BPT.TRAP 0x1 ;  /* 0x000000040000795c */ /* 0x000fea0000300000 */
[----:B------:R-:W-:-:S04]  /*2f40*/  IMAD.MOV.U32 R3, RZ, RZ, 0x0 ;  /* 0x00000000ff037424 */ /* 0x000fc800078e00ff */
[----:B------:R-:W-:Y:S05]  /*2f50*/  RET.REL.NODEC R2 `(gluon_tcgen05) ;  /* 0xffffffd002287950 */ /* 0x000fea0003c3ffff */
        .weak           $__internal_1_$__cuda_sm10x_tcgen05_guardrail_trap_phase_invalid_during_alloc
        .type           $__internal_1_$__cuda_sm10x_tcgen05_guardrail_trap_phase_invalid_during_alloc,@function
        .size           $__internal_1_$__cuda_sm10x_tcgen05_guardrail_trap_phase_invalid_during_alloc,($__internal_2_$__cuda_sm10x_tcgen05_guardrail_trap_unallocated_columns_being_dealloced - $__internal_1_$__cuda_sm10x_tcgen05_guardrail_trap_phase_invalid_during_alloc)
$__internal_1_$__cuda_sm10x_tcgen05_guardrail_trap_phase_invalid_during_alloc:
[----:B------:R-:W-:Y:S05]  /*2f60*/  BPT.TRAP 0x1 ;  /* 0x000000040000795c */ /* 0x000fea0000300000 */
[----:B------:R-:W-:-:S04]  /*2f70*/  IMAD.MOV.U32 R3, RZ, RZ, 0x0 ;  /* 0x00000000ff037424 */ /* 0x000fc800078e00ff */
[----:B------:R-:W-:Y:S05]  /*2f80*/  RET.REL.NODEC R2 `(gluon_tcgen05) ;  /* 0xffffffd0021c7950 */ /* 0x000fea0003c3ffff */
        .weak           $__internal_2_$__cuda_sm10x_tcgen05_guardrail_trap_unallocated_columns_being_dealloced
        .type           $__internal_2_$__cuda_sm10x_tcgen05_guardrail_trap_unallocated_columns_being_dealloced,@function
        .size           $__internal_2_$__cuda_sm10x_tcgen05_guardrail_trap_unallocated_columns_being_dealloced,(.L_x_77 - $__internal_2_$__cuda_sm10x_tcgen05_guardrail_trap_unallocated_columns_being_dealloced)
$__internal_2_$__cuda_sm10x_tcgen05_guardrail_trap_unallocated_columns_being_dealloced:
[----:B------:R-:W-:Y:S05]  /*2f90*/  BPT.TRAP 0x1 ;  /* 0x000000040000795c */ /* 0x000fea0000300000 */
[----:B------:R-:W-:-:S04]  /*2fa0*/  IMAD.MOV.U32 R3, RZ, RZ, 0x0 ;  /* 0x00000000ff037424 */ /* 0x000fc800078e00ff */
[----:B------:R-:W-:Y:S05]  /*2fb0*/  RET.REL.NODEC R2 `(gluon_tcgen05) ;  /* 0xffffffd002107950 */ /* 0x000fea0003c3ffff */
.L_x_74:
[----:B------:R-:W-:-:S00]  /*2fc0*/  BRA `(.L_x_74) ;  /* 0xfffffffc00fc7947 */ /* 0x000fc0000383ffff */
[----:B------:R-:W-:-:S00]  /*2fd0*/  NOP ;  /* 0x0000000000007918 */ /* 0x000fc00000000000 */
        /* <DEDUP_REMOVED lines=10> */
.L_x_77:


//--------------------- .nv.shared.gluon_tcgen05  --------------------------
	.section	.nv.shared.gluon_tcgen05,"aw",@nobits
	.sectionflags	@""
	.align	16
	.zero		1024


//--------------------- .nv.shared.reserved.0     --------------------------
	.section	.nv.shared.reserved.0,"aw",@nobits
	.align	8
	.weak		__nv_reservedSMEM_offset_0_alias
	.size		__nv_reservedSMEM_offset_0_alias, 0, 64
	.other		__nv_reservedSMEM_offset_0_alias,@"STO_CUDA_RESERVED_SHARED STV_DEFAULT"
__nv_reservedSMEM_offset_0_alias:
	.zero		0
.nv.shared.reserved.0:
	.zero		64
	.weak		__nv_reservedSMEM_allocation_phase
	.type		__nv_reservedSMEM_allocation_phase,@object
	.size		__nv_reservedSMEM_allocation_phase,(.L_0 - __nv_reservedSMEM_allocation_phase)
__nv_reservedSMEM_allocation_phase:
	.zero		1
.L_0:
	.zero		7
	.weak		__nv_reservedSMEM_devtool_atexit_pc
	.type		__nv_reservedSMEM_devtool_atexit_pc,@object
	.size		__nv_reservedSMEM_devtool_atexit_pc,(__nv_reservedSMEM_allocation_mask - __nv_reservedSMEM_devtool_atexit_pc)
__nv_reservedSMEM_devtool_atexit_pc:
	.zero		8
	.weak		__nv_reservedSMEM_allocation_mask
	.type		__nv_reservedSMEM_allocation_mask,@object
	.size		__nv_reservedSMEM_allocation_mask,(.L_2 - __nv_reservedSMEM_allocation_mask)
__nv_reservedSMEM_allocation_mask:
	.zero		4
.L_2:


//--------------------- .nv.constant0.gluon_tcgen05 --------------------------
	.section	.nv.constant0.gluon_tcgen05,"a",@progbits
	.sectionflags	@""
	.align	4
.nv.constant0.gluon_tcgen05:
	.zero		976


//--------------------- SYMBOLS --------------------------

	.type		.nv.reservedSmem.offset0,@object
	.size		.nv.reservedSmem.offset0,0x4
	.type		.nv.reservedSmem.cap,@object
	.size		.nv.reservedSmem.cap,0x4
